//
// Generated by NVIDIA NVVM Compiler
//
// Compiler Build ID: CL-36424714
// Cuda compilation tools, release 13.0, V13.0.88
// Based on NVVM 20.0.0
//

.version 9.0
.target sm_100
.address_size 64

	// .globl	_Z15rellenarTableroPiiiiP17curandStateXORWOW
.global .align 4 .b8 precalc_xorwow_matrix[102400];
.global .align 4 .b8 precalc_xorwow_offset_matrix[102400];
.global .align 4 .b8 mrg32k3aM1[2304];
.global .align 4 .b8 mrg32k3aM2[2304];
.global .align 4 .b8 mrg32k3aM1SubSeq[2016];
.global .align 4 .b8 mrg32k3aM2SubSeq[2016];
.global .align 4 .b8 mrg32k3aM1Seq[2304];
.global .align 4 .b8 mrg32k3aM2Seq[2304];
.const .align 8 .b8 __cr_lgamma_table[72];
// _ZZ15eliminarBloquesPiiiiiE16matrizCompartida has been demoted
.global .align 4 .u32 posicionesCero;

.visible .entry _Z15rellenarTableroPiiiiP17curandStateXORWOW(
	.param .u64 .ptr .align 1 _Z15rellenarTableroPiiiiP17curandStateXORWOW_param_0,
	.param .u32 _Z15rellenarTableroPiiiiP17curandStateXORWOW_param_1,
	.param .u32 _Z15rellenarTableroPiiiiP17curandStateXORWOW_param_2,
	.param .u32 _Z15rellenarTableroPiiiiP17curandStateXORWOW_param_3,
	.param .u64 .ptr .align 1 _Z15rellenarTableroPiiiiP17curandStateXORWOW_param_4
)
{
	.reg .pred 	%p<28>;
	.reg .b32 	%r<435>;
	.reg .b64 	%rd<24>;

	ld.param.u64 	%rd9, [_Z15rellenarTableroPiiiiP17curandStateXORWOW_param_0];
	ld.param.u32 	%r184, [_Z15rellenarTableroPiiiiP17curandStateXORWOW_param_1];
	ld.param.u32 	%r185, [_Z15rellenarTableroPiiiiP17curandStateXORWOW_param_2];
	ld.param.u32 	%r186, [_Z15rellenarTableroPiiiiP17curandStateXORWOW_param_3];
	ld.param.u64 	%rd10, [_Z15rellenarTableroPiiiiP17curandStateXORWOW_param_4];
	cvta.to.global.u64 	%rd11, %rd10;
	mov.u32 	%r187, %ctaid.x;
	mov.u32 	%r188, %ntid.x;
	mov.u32 	%r189, %tid.x;
	mad.lo.s32 	%r190, %r187, %r188, %r189;
	mov.u32 	%r191, %ctaid.y;
	mov.u32 	%r192, %ntid.y;
	mov.u32 	%r193, %tid.y;
	mad.lo.s32 	%r1, %r191, %r192, %r193;
	cvt.s64.s32 	%rd1, %r190;
	mul.wide.s32 	%rd12, %r190, 48;
	add.s64 	%rd2, %rd11, %rd12;
	mov.b32 	%r194, -1949925294;
	mov.b32 	%r195, 1583451989;
	st.global.v2.u32 	[%rd2], {%r195, %r194};
	mov.b32 	%r196, -123459836;
	mov.b32 	%r197, -1846483240;
	st.global.v2.u32 	[%rd2+8], {%r197, %r196};
	mov.b32 	%r198, -2067598762;
	mov.b32 	%r199, -589760388;
	st.global.v2.u32 	[%rd2+16], {%r199, %r198};
	setp.eq.s32 	%p1, %r190, 0;
	@%p1 bra 	$L__BB0_42;
	mov.b32 	%r341, 0;
	mov.u64 	%rd23, %rd1;
$L__BB0_2:
	and.b64  	%rd4, %rd23, 3;
	setp.eq.s64 	%p2, %rd4, 0;
	@%p2 bra 	$L__BB0_41;
	mul.wide.u32 	%rd13, %r341, 3200;
	mov.u64 	%rd14, precalc_xorwow_matrix;
	add.s64 	%rd5, %rd14, %rd13;
	cvt.u32.u64 	%r3, %rd4;
	mov.b32 	%r342, 0;
$L__BB0_4:
	mov.b32 	%r355, 0;
	mov.u32 	%r356, %r355;
	mov.u32 	%r357, %r355;
	mov.u32 	%r358, %r355;
	mov.u32 	%r359, %r355;
	mov.u32 	%r348, %r355;
$L__BB0_5:
	mul.wide.u32 	%rd15, %r348, 4;
	add.s64 	%rd16, %rd2, %rd15;
	ld.global.u32 	%r11, [%rd16+4];
	shl.b32 	%r12, %r348, 5;
	mov.b32 	%r354, 0;
$L__BB0_6:
	.pragma "nounroll";
	shr.u32 	%r204, %r11, %r354;
	and.b32  	%r205, %r204, 1;
	setp.eq.b32 	%p3, %r205, 1;
	not.pred 	%p4, %p3;
	add.s32 	%r206, %r12, %r354;
	mul.lo.s32 	%r207, %r206, 5;
	mul.wide.u32 	%rd17, %r207, 4;
	add.s64 	%rd6, %rd5, %rd17;
	@%p4 bra 	$L__BB0_8;
	ld.global.u32 	%r208, [%rd6];
	xor.b32  	%r359, %r359, %r208;
	ld.global.u32 	%r209, [%rd6+4];
	xor.b32  	%r358, %r358, %r209;
	ld.global.u32 	%r210, [%rd6+8];
	xor.b32  	%r357, %r357, %r210;
	ld.global.u32 	%r211, [%rd6+12];
	xor.b32  	%r356, %r356, %r211;
	ld.global.u32 	%r212, [%rd6+16];
	xor.b32  	%r355, %r355, %r212;
$L__BB0_8:
	and.b32  	%r214, %r204, 2;
	setp.eq.s32 	%p5, %r214, 0;
	@%p5 bra 	$L__BB0_10;
	ld.global.u32 	%r215, [%rd6+20];
	xor.b32  	%r359, %r359, %r215;
	ld.global.u32 	%r216, [%rd6+24];
	xor.b32  	%r358, %r358, %r216;
	ld.global.u32 	%r217, [%rd6+28];
	xor.b32  	%r357, %r357, %r217;
	ld.global.u32 	%r218, [%rd6+32];
	xor.b32  	%r356, %r356, %r218;
	ld.global.u32 	%r219, [%rd6+36];
	xor.b32  	%r355, %r355, %r219;
$L__BB0_10:
	and.b32  	%r221, %r204, 4;
	setp.eq.s32 	%p6, %r221, 0;
	@%p6 bra 	$L__BB0_12;
	ld.global.u32 	%r222, [%rd6+40];
	xor.b32  	%r359, %r359, %r222;
	ld.global.u32 	%r223, [%rd6+44];
	xor.b32  	%r358, %r358, %r223;
	ld.global.u32 	%r224, [%rd6+48];
	xor.b32  	%r357, %r357, %r224;
	ld.global.u32 	%r225, [%rd6+52];
	xor.b32  	%r356, %r356, %r225;
	ld.global.u32 	%r226, [%rd6+56];
	xor.b32  	%r355, %r355, %r226;
$L__BB0_12:
	and.b32  	%r228, %r204, 8;
	setp.eq.s32 	%p7, %r228, 0;
	@%p7 bra 	$L__BB0_14;
	ld.global.u32 	%r229, [%rd6+60];
	xor.b32  	%r359, %r359, %r229;
	ld.global.u32 	%r230, [%rd6+64];
	xor.b32  	%r358, %r358, %r230;
	ld.global.u32 	%r231, [%rd6+68];
	xor.b32  	%r357, %r357, %r231;
	ld.global.u32 	%r232, [%rd6+72];
	xor.b32  	%r356, %r356, %r232;
	ld.global.u32 	%r233, [%rd6+76];
	xor.b32  	%r355, %r355, %r233;
$L__BB0_14:
	and.b32  	%r235, %r204, 16;
	setp.eq.s32 	%p8, %r235, 0;
	@%p8 bra 	$L__BB0_16;
	ld.global.u32 	%r236, [%rd6+80];
	xor.b32  	%r359, %r359, %r236;
	ld.global.u32 	%r237, [%rd6+84];
	xor.b32  	%r358, %r358, %r237;
	ld.global.u32 	%r238, [%rd6+88];
	xor.b32  	%r357, %r357, %r238;
	ld.global.u32 	%r239, [%rd6+92];
	xor.b32  	%r356, %r356, %r239;
	ld.global.u32 	%r240, [%rd6+96];
	xor.b32  	%r355, %r355, %r240;
$L__BB0_16:
	and.b32  	%r242, %r204, 32;
	setp.eq.s32 	%p9, %r242, 0;
	@%p9 bra 	$L__BB0_18;
	ld.global.u32 	%r243, [%rd6+100];
	xor.b32  	%r359, %r359, %r243;
	ld.global.u32 	%r244, [%rd6+104];
	xor.b32  	%r358, %r358, %r244;
	ld.global.u32 	%r245, [%rd6+108];
	xor.b32  	%r357, %r357, %r245;
	ld.global.u32 	%r246, [%rd6+112];
	xor.b32  	%r356, %r356, %r246;
	ld.global.u32 	%r247, [%rd6+116];
	xor.b32  	%r355, %r355, %r247;
$L__BB0_18:
	and.b32  	%r249, %r204, 64;
	setp.eq.s32 	%p10, %r249, 0;
	@%p10 bra 	$L__BB0_20;
	ld.global.u32 	%r250, [%rd6+120];
	xor.b32  	%r359, %r359, %r250;
	ld.global.u32 	%r251, [%rd6+124];
	xor.b32  	%r358, %r358, %r251;
	ld.global.u32 	%r252, [%rd6+128];
	xor.b32  	%r357, %r357, %r252;
	ld.global.u32 	%r253, [%rd6+132];
	xor.b32  	%r356, %r356, %r253;
	ld.global.u32 	%r254, [%rd6+136];
	xor.b32  	%r355, %r355, %r254;
$L__BB0_20:
	and.b32  	%r256, %r204, 128;
	setp.eq.s32 	%p11, %r256, 0;
	@%p11 bra 	$L__BB0_22;
	ld.global.u32 	%r257, [%rd6+140];
	xor.b32  	%r359, %r359, %r257;
	ld.global.u32 	%r258, [%rd6+144];
	xor.b32  	%r358, %r358, %r258;
	ld.global.u32 	%r259, [%rd6+148];
	xor.b32  	%r357, %r357, %r259;
	ld.global.u32 	%r260, [%rd6+152];
	xor.b32  	%r356, %r356, %r260;
	ld.global.u32 	%r261, [%rd6+156];
	xor.b32  	%r355, %r355, %r261;
$L__BB0_22:
	and.b32  	%r263, %r204, 256;
	setp.eq.s32 	%p12, %r263, 0;
	@%p12 bra 	$L__BB0_24;
	ld.global.u32 	%r264, [%rd6+160];
	xor.b32  	%r359, %r359, %r264;
	ld.global.u32 	%r265, [%rd6+164];
	xor.b32  	%r358, %r358, %r265;
	ld.global.u32 	%r266, [%rd6+168];
	xor.b32  	%r357, %r357, %r266;
	ld.global.u32 	%r267, [%rd6+172];
	xor.b32  	%r356, %r356, %r267;
	ld.global.u32 	%r268, [%rd6+176];
	xor.b32  	%r355, %r355, %r268;
$L__BB0_24:
	and.b32  	%r270, %r204, 512;
	setp.eq.s32 	%p13, %r270, 0;
	@%p13 bra 	$L__BB0_26;
	ld.global.u32 	%r271, [%rd6+180];
	xor.b32  	%r359, %r359, %r271;
	ld.global.u32 	%r272, [%rd6+184];
	xor.b32  	%r358, %r358, %r272;
	ld.global.u32 	%r273, [%rd6+188];
	xor.b32  	%r357, %r357, %r273;
	ld.global.u32 	%r274, [%rd6+192];
	xor.b32  	%r356, %r356, %r274;
	ld.global.u32 	%r275, [%rd6+196];
	xor.b32  	%r355, %r355, %r275;
$L__BB0_26:
	and.b32  	%r277, %r204, 1024;
	setp.eq.s32 	%p14, %r277, 0;
	@%p14 bra 	$L__BB0_28;
	ld.global.u32 	%r278, [%rd6+200];
	xor.b32  	%r359, %r359, %r278;
	ld.global.u32 	%r279, [%rd6+204];
	xor.b32  	%r358, %r358, %r279;
	ld.global.u32 	%r280, [%rd6+208];
	xor.b32  	%r357, %r357, %r280;
	ld.global.u32 	%r281, [%rd6+212];
	xor.b32  	%r356, %r356, %r281;
	ld.global.u32 	%r282, [%rd6+216];
	xor.b32  	%r355, %r355, %r282;
$L__BB0_28:
	and.b32  	%r284, %r204, 2048;
	setp.eq.s32 	%p15, %r284, 0;
	@%p15 bra 	$L__BB0_30;
	ld.global.u32 	%r285, [%rd6+220];
	xor.b32  	%r359, %r359, %r285;
	ld.global.u32 	%r286, [%rd6+224];
	xor.b32  	%r358, %r358, %r286;
	ld.global.u32 	%r287, [%rd6+228];
	xor.b32  	%r357, %r357, %r287;
	ld.global.u32 	%r288, [%rd6+232];
	xor.b32  	%r356, %r356, %r288;
	ld.global.u32 	%r289, [%rd6+236];
	xor.b32  	%r355, %r355, %r289;
$L__BB0_30:
	and.b32  	%r291, %r204, 4096;
	setp.eq.s32 	%p16, %r291, 0;
	@%p16 bra 	$L__BB0_32;
	ld.global.u32 	%r292, [%rd6+240];
	xor.b32  	%r359, %r359, %r292;
	ld.global.u32 	%r293, [%rd6+244];
	xor.b32  	%r358, %r358, %r293;
	ld.global.u32 	%r294, [%rd6+248];
	xor.b32  	%r357, %r357, %r294;
	ld.global.u32 	%r295, [%rd6+252];
	xor.b32  	%r356, %r356, %r295;
	ld.global.u32 	%r296, [%rd6+256];
	xor.b32  	%r355, %r355, %r296;
$L__BB0_32:
	and.b32  	%r298, %r204, 8192;
	setp.eq.s32 	%p17, %r298, 0;
	@%p17 bra 	$L__BB0_34;
	ld.global.u32 	%r299, [%rd6+260];
	xor.b32  	%r359, %r359, %r299;
	ld.global.u32 	%r300, [%rd6+264];
	xor.b32  	%r358, %r358, %r300;
	ld.global.u32 	%r301, [%rd6+268];
	xor.b32  	%r357, %r357, %r301;
	ld.global.u32 	%r302, [%rd6+272];
	xor.b32  	%r356, %r356, %r302;
	ld.global.u32 	%r303, [%rd6+276];
	xor.b32  	%r355, %r355, %r303;
$L__BB0_34:
	and.b32  	%r305, %r204, 16384;
	setp.eq.s32 	%p18, %r305, 0;
	@%p18 bra 	$L__BB0_36;
	ld.global.u32 	%r306, [%rd6+280];
	xor.b32  	%r359, %r359, %r306;
	ld.global.u32 	%r307, [%rd6+284];
	xor.b32  	%r358, %r358, %r307;
	ld.global.u32 	%r308, [%rd6+288];
	xor.b32  	%r357, %r357, %r308;
	ld.global.u32 	%r309, [%rd6+292];
	xor.b32  	%r356, %r356, %r309;
	ld.global.u32 	%r310, [%rd6+296];
	xor.b32  	%r355, %r355, %r310;
$L__BB0_36:
	and.b32  	%r312, %r204, 32768;
	setp.eq.s32 	%p19, %r312, 0;
	@%p19 bra 	$L__BB0_38;
	ld.global.u32 	%r313, [%rd6+300];
	xor.b32  	%r359, %r359, %r313;
	ld.global.u32 	%r314, [%rd6+304];
	xor.b32  	%r358, %r358, %r314;
	ld.global.u32 	%r315, [%rd6+308];
	xor.b32  	%r357, %r357, %r315;
	ld.global.u32 	%r316, [%rd6+312];
	xor.b32  	%r356, %r356, %r316;
	ld.global.u32 	%r317, [%rd6+316];
	xor.b32  	%r355, %r355, %r317;
$L__BB0_38:
	add.s32 	%r354, %r354, 16;
	setp.ne.s32 	%p20, %r354, 32;
	@%p20 bra 	$L__BB0_6;
	mad.lo.s32 	%r318, %r348, -31, %r12;
	add.s32 	%r348, %r318, 1;
	setp.ne.s32 	%p21, %r348, 5;
	@%p21 bra 	$L__BB0_5;
	st.global.u32 	[%rd2+4], %r359;
	st.global.u32 	[%rd2+8], %r358;
	st.global.u32 	[%rd2+12], %r357;
	st.global.u32 	[%rd2+16], %r356;
	st.global.u32 	[%rd2+20], %r355;
	add.s32 	%r342, %r342, 1;
	setp.lt.u32 	%p22, %r342, %r3;
	@%p22 bra 	$L__BB0_4;
$L__BB0_41:
	shr.u64 	%rd7, %rd23, 2;
	add.s32 	%r341, %r341, 1;
	setp.gt.u64 	%p23, %rd23, 3;
	mov.u64 	%rd23, %rd7;
	@%p23 bra 	$L__BB0_2;
$L__BB0_42:
	cvt.u32.u64 	%r319, %rd1;
	mov.b32 	%r320, 0;
	st.global.v2.u32 	[%rd2+24], {%r320, %r320};
	st.global.u32 	[%rd2+32], %r320;
	mov.b64 	%rd18, 0;
	st.global.u64 	[%rd2+40], %rd18;
	setp.ge.s32 	%p24, %r319, %r185;
	setp.ge.s32 	%p25, %r1, %r184;
	or.pred  	%p26, %p24, %p25;
	@%p26 bra 	$L__BB0_45;
	mul.lo.s32 	%r183, %r185, %r1;
	add.s32 	%r322, %r183, %r319;
	cvta.to.global.u64 	%rd19, %rd9;
	mul.wide.s32 	%rd20, %r322, 4;
	add.s64 	%rd8, %rd19, %rd20;
	ld.global.u32 	%r323, [%rd8];
	setp.ne.s32 	%p27, %r323, 0;
	@%p27 bra 	$L__BB0_45;
	mul.wide.s32 	%rd21, %r183, 48;
	add.s64 	%rd22, %rd2, %rd21;
	ld.global.v2.u32 	{%r324, %r325}, [%rd22];
	shr.u32 	%r326, %r325, 2;
	xor.b32  	%r327, %r326, %r325;
	ld.global.v2.u32 	{%r328, %r329}, [%rd22+8];
	ld.global.v2.u32 	{%r330, %r331}, [%rd22+16];
	st.global.v2.u32 	[%rd22+8], {%r329, %r330};
	shl.b32 	%r332, %r331, 4;
	shl.b32 	%r333, %r327, 1;
	xor.b32  	%r334, %r333, %r332;
	xor.b32  	%r335, %r334, %r327;
	xor.b32  	%r336, %r335, %r331;
	st.global.v2.u32 	[%rd22+16], {%r331, %r336};
	add.s32 	%r337, %r324, 362437;
	st.global.v2.u32 	[%rd22], {%r337, %r328};
	add.s32 	%r338, %r336, %r337;
	rem.u32 	%r339, %r338, %r186;
	add.s32 	%r340, %r339, 1;
	st.global.u32 	[%rd8], %r340;
$L__BB0_45:
	ret;

}
	// .globl	_Z15eliminarBloquesPiiiii
.visible .entry _Z15eliminarBloquesPiiiii(
	.param .u64 .ptr .align 1 _Z15eliminarBloquesPiiiii_param_0,
	.param .u32 _Z15eliminarBloquesPiiiii_param_1,
	.param .u32 _Z15eliminarBloquesPiiiii_param_2,
	.param .u32 _Z15eliminarBloquesPiiiii_param_3,
	.param .u32 _Z15eliminarBloquesPiiiii_param_4
)
{
	.reg .pred 	%p<37>;
	.reg .b32 	%r<130>;
	.reg .b64 	%rd<37>;
	// demoted variable
	.shared .align 4 .b8 _ZZ15eliminarBloquesPiiiiiE16matrizCompartida[400];
	ld.param.u64 	%rd2, [_Z15eliminarBloquesPiiiii_param_0];
	ld.param.u32 	%r60, [_Z15eliminarBloquesPiiiii_param_1];
	ld.param.u32 	%r57, [_Z15eliminarBloquesPiiiii_param_2];
	ld.param.u32 	%r122, [_Z15eliminarBloquesPiiiii_param_3];
	ld.param.u32 	%r59, [_Z15eliminarBloquesPiiiii_param_4];
	cvta.to.global.u64 	%rd1, %rd2;
	mov.u32 	%r61, %ctaid.x;
	mov.u32 	%r62, %ntid.x;
	mov.u32 	%r63, %tid.x;
	mad.lo.s32 	%r1, %r61, %r62, %r63;
	mov.u32 	%r64, %ctaid.y;
	mov.u32 	%r65, %ntid.y;
	mov.u32 	%r66, %tid.y;
	mad.lo.s32 	%r67, %r64, %r65, %r66;
	setp.lt.s32 	%p2, %r1, %r57;
	setp.lt.s32 	%p3, %r67, %r60;
	and.pred  	%p1, %p2, %p3;
	not.pred 	%p4, %p1;
	@%p4 bra 	$L__BB1_2;
	mad.lo.s32 	%r68, %r60, %r1, %r67;
	mul.wide.s32 	%rd3, %r68, 4;
	add.s64 	%rd4, %rd1, %rd3;
	ld.global.u32 	%r69, [%rd4];
	mov.u32 	%r70, _ZZ15eliminarBloquesPiiiiiE16matrizCompartida;
	mad.lo.s32 	%r71, %r1, 40, %r70;
	shl.b32 	%r72, %r67, 2;
	add.s32 	%r73, %r71, %r72;
	st.shared.u32 	[%r73], %r69;
$L__BB1_2:
	bar.sync 	0;
	mul.lo.s32 	%r3, %r122, %r60;
	add.s32 	%r74, %r3, %r59;
	mul.wide.s32 	%rd5, %r74, 4;
	add.s64 	%rd6, %rd1, %rd5;
	ld.global.u32 	%r4, [%rd6];
	setp.ne.s32 	%p5, %r1, %r122;
	or.pred  	%p7, %p4, %p5;
	@%p7 bra 	$L__BB1_21;
	mov.u32 	%r75, _ZZ15eliminarBloquesPiiiiiE16matrizCompartida;
	mad.lo.s32 	%r5, %r122, 40, %r75;
	min.s32 	%r6, %r59, 0;
	mov.u32 	%r110, %r59;
$L__BB1_4:
	mov.u32 	%r7, %r110;
	setp.lt.s32 	%p8, %r7, 1;
	mov.u32 	%r117, %r6;
	@%p8 bra 	$L__BB1_6;
	add.s32 	%r110, %r7, -1;
	shl.b32 	%r76, %r7, 2;
	add.s32 	%r77, %r5, %r76;
	ld.shared.u32 	%r78, [%r77+-4];
	setp.eq.s32 	%p9, %r78, %r4;
	mov.u32 	%r117, %r7;
	@%p9 bra 	$L__BB1_4;
$L__BB1_6:
	add.s32 	%r79, %r57, -1;
	max.s32 	%r10, %r59, %r79;
	mov.u32 	%r112, %r59;
$L__BB1_7:
	mov.u32 	%r11, %r112;
	setp.eq.s32 	%p10, %r11, %r10;
	mov.u32 	%r113, %r10;
	@%p10 bra 	$L__BB1_9;
	add.s32 	%r112, %r11, 1;
	shl.b32 	%r80, %r11, 2;
	add.s32 	%r81, %r5, %r80;
	ld.shared.u32 	%r82, [%r81+4];
	setp.eq.s32 	%p11, %r82, %r4;
	mov.u32 	%r113, %r11;
	@%p11 bra 	$L__BB1_7;
$L__BB1_9:
	setp.le.s32 	%p12, %r113, %r117;
	@%p12 bra 	$L__BB1_21;
	sub.s32 	%r83, %r113, %r117;
	add.s32 	%r14, %r83, 1;
	and.b32  	%r15, %r14, 7;
	setp.lt.u32 	%p13, %r83, 7;
	@%p13 bra 	$L__BB1_13;
	add.s32 	%r115, %r117, %r3;
	and.b32  	%r84, %r14, -8;
	neg.s32 	%r114, %r84;
$L__BB1_12:
	.pragma "nounroll";
	mul.wide.s32 	%rd7, %r115, 4;
	add.s64 	%rd8, %rd1, %rd7;
	mov.b32 	%r85, 0;
	st.global.u32 	[%rd8], %r85;
	st.global.u32 	[%rd8+4], %r85;
	st.global.u32 	[%rd8+8], %r85;
	st.global.u32 	[%rd8+12], %r85;
	st.global.u32 	[%rd8+16], %r85;
	st.global.u32 	[%rd8+20], %r85;
	st.global.u32 	[%rd8+24], %r85;
	st.global.u32 	[%rd8+28], %r85;
	add.s32 	%r117, %r117, 8;
	add.s32 	%r115, %r115, 8;
	add.s32 	%r114, %r114, 8;
	setp.ne.s32 	%p14, %r114, 0;
	@%p14 bra 	$L__BB1_12;
$L__BB1_13:
	setp.eq.s32 	%p15, %r15, 0;
	@%p15 bra 	$L__BB1_21;
	and.b32  	%r25, %r14, 3;
	setp.lt.u32 	%p16, %r15, 4;
	@%p16 bra 	$L__BB1_16;
	add.s32 	%r86, %r117, %r3;
	mul.wide.s32 	%rd9, %r86, 4;
	add.s64 	%rd10, %rd1, %rd9;
	mov.b32 	%r87, 0;
	st.global.u32 	[%rd10], %r87;
	st.global.u32 	[%rd10+4], %r87;
	st.global.u32 	[%rd10+8], %r87;
	st.global.u32 	[%rd10+12], %r87;
	add.s32 	%r117, %r117, 4;
$L__BB1_16:
	setp.eq.s32 	%p17, %r25, 0;
	@%p17 bra 	$L__BB1_21;
	setp.eq.s32 	%p18, %r25, 1;
	@%p18 bra 	$L__BB1_19;
	add.s32 	%r88, %r117, %r3;
	mul.wide.s32 	%rd11, %r88, 4;
	add.s64 	%rd12, %rd1, %rd11;
	mov.b32 	%r89, 0;
	st.global.u32 	[%rd12], %r89;
	st.global.u32 	[%rd12+4], %r89;
	add.s32 	%r117, %r117, 2;
$L__BB1_19:
	and.b32  	%r90, %r14, 1;
	setp.eq.b32 	%p19, %r90, 1;
	not.pred 	%p20, %p19;
	@%p20 bra 	$L__BB1_21;
	add.s32 	%r91, %r117, %r3;
	mul.wide.s32 	%rd13, %r91, 4;
	add.s64 	%rd14, %rd1, %rd13;
	mov.b32 	%r92, 0;
	st.global.u32 	[%rd14], %r92;
$L__BB1_21:
	setp.ne.s32 	%p21, %r67, %r59;
	or.pred  	%p23, %p4, %p21;
	@%p23 bra 	$L__BB1_40;
	shl.b32 	%r93, %r59, 2;
	mov.u32 	%r94, _ZZ15eliminarBloquesPiiiiiE16matrizCompartida;
	add.s32 	%r30, %r94, %r93;
	min.s32 	%r31, %r122, 0;
	mov.u32 	%r120, %r122;
$L__BB1_23:
	mov.u32 	%r32, %r120;
	setp.lt.s32 	%p24, %r32, 1;
	mov.u32 	%r127, %r31;
	@%p24 bra 	$L__BB1_25;
	add.s32 	%r120, %r32, -1;
	mad.lo.s32 	%r95, %r32, 40, %r30;
	ld.shared.u32 	%r96, [%r95+-40];
	setp.eq.s32 	%p25, %r96, %r4;
	mov.u32 	%r127, %r32;
	@%p25 bra 	$L__BB1_23;
$L__BB1_25:
	add.s32 	%r97, %r60, -1;
	max.s32 	%r35, %r122, %r97;
$L__BB1_26:
	mov.u32 	%r36, %r122;
	setp.eq.s32 	%p26, %r36, %r35;
	mov.u32 	%r123, %r35;
	@%p26 bra 	$L__BB1_28;
	add.s32 	%r122, %r36, 1;
	mad.lo.s32 	%r98, %r36, 40, %r30;
	ld.shared.u32 	%r99, [%r98+40];
	setp.eq.s32 	%p27, %r99, %r4;
	mov.u32 	%r123, %r36;
	@%p27 bra 	$L__BB1_26;
$L__BB1_28:
	setp.le.s32 	%p28, %r123, %r127;
	@%p28 bra 	$L__BB1_40;
	sub.s32 	%r100, %r123, %r127;
	add.s32 	%r39, %r100, 1;
	and.b32  	%r40, %r39, 7;
	setp.lt.u32 	%p29, %r100, 7;
	@%p29 bra 	$L__BB1_32;
	mad.lo.s32 	%r125, %r127, %r60, %r59;
	shl.b32 	%r42, %r60, 3;
	and.b32  	%r101, %r39, -8;
	neg.s32 	%r124, %r101;
	mul.wide.s32 	%rd17, %r60, 4;
$L__BB1_31:
	.pragma "nounroll";
	mul.wide.s32 	%rd15, %r125, 4;
	add.s64 	%rd16, %rd1, %rd15;
	mov.b32 	%r102, 0;
	st.global.u32 	[%rd16], %r102;
	add.s64 	%rd18, %rd16, %rd17;
	st.global.u32 	[%rd18], %r102;
	add.s64 	%rd19, %rd18, %rd17;
	st.global.u32 	[%rd19], %r102;
	add.s64 	%rd20, %rd19, %rd17;
	st.global.u32 	[%rd20], %r102;
	add.s64 	%rd21, %rd20, %rd17;
	st.global.u32 	[%rd21], %r102;
	add.s64 	%rd22, %rd21, %rd17;
	st.global.u32 	[%rd22], %r102;
	add.s64 	%rd23, %rd22, %rd17;
	st.global.u32 	[%rd23], %r102;
	add.s64 	%rd24, %rd23, %rd17;
	st.global.u32 	[%rd24], %r102;
	add.s32 	%r127, %r127, 8;
	add.s32 	%r125, %r125, %r42;
	add.s32 	%r124, %r124, 8;
	setp.ne.s32 	%p30, %r124, 0;
	@%p30 bra 	$L__BB1_31;
$L__BB1_32:
	setp.eq.s32 	%p31, %r40, 0;
	@%p31 bra 	$L__BB1_40;
	and.b32  	%r51, %r39, 3;
	setp.lt.u32 	%p32, %r40, 4;
	@%p32 bra 	$L__BB1_35;
	mad.lo.s32 	%r103, %r127, %r60, %r59;
	mul.wide.s32 	%rd25, %r103, 4;
	add.s64 	%rd26, %rd1, %rd25;
	mov.b32 	%r104, 0;
	st.global.u32 	[%rd26], %r104;
	mul.wide.s32 	%rd27, %r60, 4;
	add.s64 	%rd28, %rd26, %rd27;
	st.global.u32 	[%rd28], %r104;
	add.s64 	%rd29, %rd28, %rd27;
	st.global.u32 	[%rd29], %r104;
	add.s64 	%rd30, %rd29, %rd27;
	st.global.u32 	[%rd30], %r104;
	add.s32 	%r127, %r127, 4;
$L__BB1_35:
	setp.eq.s32 	%p33, %r51, 0;
	@%p33 bra 	$L__BB1_40;
	setp.eq.s32 	%p34, %r51, 1;
	@%p34 bra 	$L__BB1_38;
	mad.lo.s32 	%r105, %r127, %r60, %r59;
	mul.wide.s32 	%rd31, %r105, 4;
	add.s64 	%rd32, %rd1, %rd31;
	mov.b32 	%r106, 0;
	st.global.u32 	[%rd32], %r106;
	mul.wide.s32 	%rd33, %r60, 4;
	add.s64 	%rd34, %rd32, %rd33;
	st.global.u32 	[%rd34], %r106;
	add.s32 	%r127, %r127, 2;
$L__BB1_38:
	and.b32  	%r107, %r39, 1;
	setp.eq.b32 	%p35, %r107, 1;
	not.pred 	%p36, %p35;
	@%p36 bra 	$L__BB1_40;
	mad.lo.s32 	%r108, %r127, %r60, %r59;
	mul.wide.s32 	%rd35, %r108, 4;
	add.s64 	%rd36, %rd1, %rd35;
	mov.b32 	%r109, 0;
	st.global.u32 	[%rd36], %r109;
$L__BB1_40:
	ret;

}
	// .globl	_Z12activarBombaPiibii
.visible .entry _Z12activarBombaPiibii(
	.param .u64 .ptr .align 1 _Z12activarBombaPiibii_param_0,
	.param .u32 _Z12activarBombaPiibii_param_1,
	.param .u8 _Z12activarBombaPiibii_param_2,
	.param .u32 _Z12activarBombaPiibii_param_3,
	.param .u32 _Z12activarBombaPiibii_param_4
)
{
	.reg .pred 	%p<4>;
	.reg .b16 	%rs<2>;
	.reg .b32 	%r<11>;
	.reg .b64 	%rd<7>;

	ld.param.u64 	%rd2, [_Z12activarBombaPiibii_param_0];
	ld.param.u32 	%r2, [_Z12activarBombaPiibii_param_1];
	ld.param.s8 	%rs1, [_Z12activarBombaPiibii_param_2];
	ld.param.u32 	%r3, [_Z12activarBombaPiibii_param_3];
	ld.param.u32 	%r4, [_Z12activarBombaPiibii_param_4];
	cvta.to.global.u64 	%rd1, %rd2;
	mov.u32 	%r1, %tid.x;
	setp.eq.s16 	%p1, %rs1, 0;
	@%p1 bra 	$L__BB2_3;
	max.s32 	%r5, %r2, %r1;
	setp.ge.s32 	%p2, %r5, %r3;
	@%p2 bra 	$L__BB2_5;
	mad.lo.s32 	%r6, %r4, %r2, %r1;
	mul.wide.s32 	%rd3, %r6, 4;
	add.s64 	%rd4, %rd1, %rd3;
	mov.b32 	%r7, 0;
	st.global.u32 	[%rd4], %r7;
	bra.uni 	$L__BB2_5;
$L__BB2_3:
	max.s32 	%r8, %r2, %r1;
	setp.ge.s32 	%p3, %r8, %r4;
	@%p3 bra 	$L__BB2_5;
	mad.lo.s32 	%r9, %r4, %r1, %r2;
	mul.wide.s32 	%rd5, %r9, 4;
	add.s64 	%rd6, %rd1, %rd5;
	mov.b32 	%r10, 0;
	st.global.u32 	[%rd6], %r10;
$L__BB2_5:
	ret;

}
	// .globl	_Z19activarRompecabezasPiiiiii
.visible .entry _Z19activarRompecabezasPiiiiii(
	.param .u64 .ptr .align 1 _Z19activarRompecabezasPiiiiii_param_0,
	.param .u32 _Z19activarRompecabezasPiiiiii_param_1,
	.param .u32 _Z19activarRompecabezasPiiiiii_param_2,
	.param .u32 _Z19activarRompecabezasPiiiiii_param_3,
	.param .u32 _Z19activarRompecabezasPiiiiii_param_4,
	.param .u32 _Z19activarRompecabezasPiiiiii_param_5
)
{
	.reg .pred 	%p<3>;
	.reg .b32 	%r<21>;
	.reg .b64 	%rd<7>;

	ld.param.u64 	%rd3, [_Z19activarRompecabezasPiiiiii_param_0];
	ld.param.u32 	%r3, [_Z19activarRompecabezasPiiiiii_param_1];
	ld.param.u32 	%r4, [_Z19activarRompecabezasPiiiiii_param_2];
	ld.param.u32 	%r7, [_Z19activarRompecabezasPiiiiii_param_3];
	ld.param.u32 	%r5, [_Z19activarRompecabezasPiiiiii_param_4];
	ld.param.u32 	%r6, [_Z19activarRompecabezasPiiiiii_param_5];
	cvta.to.global.u64 	%rd1, %rd3;
	mov.u32 	%r8, %ctaid.x;
	mov.u32 	%r9, %ntid.x;
	mov.u32 	%r10, %tid.x;
	mad.lo.s32 	%r1, %r8, %r9, %r10;
	mov.u32 	%r11, %ctaid.y;
	mov.u32 	%r12, %ntid.y;
	mov.u32 	%r13, %tid.y;
	mad.lo.s32 	%r2, %r11, %r12, %r13;
	mul.lo.s32 	%r14, %r1, %r2;
	mul.lo.s32 	%r15, %r7, %r4;
	setp.ge.s32 	%p1, %r14, %r15;
	@%p1 bra 	$L__BB3_3;
	mad.lo.s32 	%r16, %r4, %r1, %r2;
	mul.wide.s32 	%rd4, %r16, 4;
	add.s64 	%rd2, %rd1, %rd4;
	ld.global.u32 	%r17, [%rd2];
	setp.ne.s32 	%p2, %r17, %r3;
	@%p2 bra 	$L__BB3_3;
	mov.b32 	%r18, 0;
	st.global.u32 	[%rd2], %r18;
$L__BB3_3:
	mad.lo.s32 	%r19, %r6, %r4, %r5;
	mul.wide.s32 	%rd5, %r19, 4;
	add.s64 	%rd6, %rd1, %rd5;
	mov.b32 	%r20, 0;
	st.global.u32 	[%rd6], %r20;
	ret;

}
	// .globl	_Z10activarTNTPiiiii
.visible .entry _Z10activarTNTPiiiii(
	.param .u64 .ptr .align 1 _Z10activarTNTPiiiii_param_0,
	.param .u32 _Z10activarTNTPiiiii_param_1,
	.param .u32 _Z10activarTNTPiiiii_param_2,
	.param .u32 _Z10activarTNTPiiiii_param_3,
	.param .u32 _Z10activarTNTPiiiii_param_4
)
{
	.reg .pred 	%p<10>;
	.reg .b32 	%r<20>;
	.reg .b64 	%rd<5>;

	ld.param.u64 	%rd1, [_Z10activarTNTPiiiii_param_0];
	ld.param.u32 	%r3, [_Z10activarTNTPiiiii_param_1];
	ld.param.u32 	%r4, [_Z10activarTNTPiiiii_param_2];
	ld.param.u32 	%r6, [_Z10activarTNTPiiiii_param_3];
	ld.param.u32 	%r5, [_Z10activarTNTPiiiii_param_4];
	mov.u32 	%r7, %ctaid.x;
	mov.u32 	%r8, %ntid.x;
	mov.u32 	%r9, %tid.x;
	mad.lo.s32 	%r1, %r7, %r8, %r9;
	mov.u32 	%r10, %ctaid.y;
	mov.u32 	%r11, %ntid.y;
	mov.u32 	%r12, %tid.y;
	mad.lo.s32 	%r2, %r10, %r11, %r12;
	mul.lo.s32 	%r13, %r5, %r6;
	setp.ge.s32 	%p1, %r1, %r13;
	@%p1 bra 	$L__BB4_3;
	add.s32 	%r14, %r4, -2;
	setp.ge.s32 	%p2, %r1, %r14;
	add.s32 	%r15, %r4, 2;
	setp.le.s32 	%p3, %r1, %r15;
	and.pred  	%p4, %p2, %p3;
	add.s32 	%r16, %r3, -2;
	setp.ge.s32 	%p5, %r2, %r16;
	add.s32 	%r17, %r3, 2;
	setp.le.s32 	%p6, %r2, %r17;
	and.pred  	%p7, %p5, %p6;
	and.pred  	%p8, %p4, %p7;
	not.pred 	%p9, %p8;
	@%p9 bra 	$L__BB4_3;
	mad.lo.s32 	%r18, %r5, %r1, %r2;
	cvta.to.global.u64 	%rd2, %rd1;
	mul.wide.s32 	%rd3, %r18, 4;
	add.s64 	%rd4, %rd2, %rd3;
	mov.b32 	%r19, 0;
	st.global.u32 	[%rd4], %r19;
$L__BB4_3:
	ret;

}
	// .globl	_Z16dejarCaerBloquesPiii
.visible .entry _Z16dejarCaerBloquesPiii(
	.param .u64 .ptr .align 1 _Z16dejarCaerBloquesPiii_param_0,
	.param .u32 _Z16dejarCaerBloquesPiii_param_1,
	.param .u32 _Z16dejarCaerBloquesPiii_param_2
)
{
	.reg .pred 	%p<9>;
	.reg .b32 	%r<19>;
	.reg .b64 	%rd<9>;

	ld.param.u64 	%rd2, [_Z16dejarCaerBloquesPiii_param_0];
	ld.param.u32 	%r7, [_Z16dejarCaerBloquesPiii_param_1];
	ld.param.u32 	%r8, [_Z16dejarCaerBloquesPiii_param_2];
	cvta.to.global.u64 	%rd1, %rd2;
	mov.u32 	%r9, %ctaid.x;
	mov.u32 	%r1, %tid.x;
	mul.lo.s32 	%r10, %r9, %r1;
	mul.lo.s32 	%r11, %r8, %r7;
	setp.ge.s32 	%p1, %r10, %r11;
	setp.lt.s32 	%p2, %r7, 1;
	or.pred  	%p3, %p1, %p2;
	@%p3 bra 	$L__BB5_5;
	mov.b32 	%r17, 0;
$L__BB5_2:
	mul.lo.s32 	%r13, %r17, %r8;
	add.s32 	%r18, %r13, %r1;
	mul.wide.s32 	%rd3, %r18, 4;
	add.s64 	%rd4, %rd1, %rd3;
	ld.global.u32 	%r14, [%rd4];
	setp.ne.s32 	%p4, %r14, 0;
	setp.lt.s32 	%p5, %r13, 0;
	or.pred  	%p6, %p4, %p5;
	@%p6 bra 	$L__BB5_4;
$L__BB5_3:
	sub.s32 	%r5, %r18, %r8;
	mul.wide.s32 	%rd5, %r5, 4;
	add.s64 	%rd6, %rd1, %rd5;
	ld.global.u32 	%r15, [%rd6];
	mul.wide.u32 	%rd7, %r18, 4;
	add.s64 	%rd8, %rd1, %rd7;
	st.global.u32 	[%rd8], %r15;
	mov.b32 	%r16, 0;
	st.global.u32 	[%rd6], %r16;
	setp.ge.s32 	%p7, %r5, %r1;
	mov.u32 	%r18, %r5;
	@%p7 bra 	$L__BB5_3;
$L__BB5_4:
	add.s32 	%r17, %r17, 1;
	setp.ne.s32 	%p8, %r17, %r7;
	@%p8 bra 	$L__BB5_2;
$L__BB5_5:
	ret;

}
	// .globl	_Z12ponerPowerupPiiiiii
.visible .entry _Z12ponerPowerupPiiiiii(
	.param .u64 .ptr .align 1 _Z12ponerPowerupPiiiiii_param_0,
	.param .u32 _Z12ponerPowerupPiiiiii_param_1,
	.param .u32 _Z12ponerPowerupPiiiiii_param_2,
	.param .u32 _Z12ponerPowerupPiiiiii_param_3,
	.param .u32 _Z12ponerPowerupPiiiiii_param_4,
	.param .u32 _Z12ponerPowerupPiiiiii_param_5
)
{
	.reg .pred 	%p<5>;
	.reg .b32 	%r<24>;
	.reg .b64 	%rd<11>;

	ld.param.u64 	%rd2, [_Z12ponerPowerupPiiiiii_param_0];
	ld.param.u32 	%r2, [_Z12ponerPowerupPiiiiii_param_1];
	ld.param.u32 	%r3, [_Z12ponerPowerupPiiiiii_param_3];
	ld.param.u32 	%r4, [_Z12ponerPowerupPiiiiii_param_4];
	ld.param.u32 	%r5, [_Z12ponerPowerupPiiiiii_param_5];
	cvta.to.global.u64 	%rd1, %rd2;
	mov.u32 	%r6, %ctaid.x;
	mov.u32 	%r7, %tid.x;
	mov.b32 	%r8, 0;
	st.global.u32 	[posicionesCero], %r8;
	mad.lo.s32 	%r9, %r2, %r6, %r7;
	mul.wide.s32 	%rd3, %r9, 4;
	add.s64 	%rd4, %rd1, %rd3;
	ld.global.u32 	%r10, [%rd4];
	setp.ne.s32 	%p1, %r10, 0;
	@%p1 bra 	$L__BB6_2;
	atom.global.add.u32 	%r11, [posicionesCero], 1;
$L__BB6_2:
	bar.sync 	0;
	ld.global.u32 	%r1, [posicionesCero];
	setp.eq.s32 	%p2, %r1, 6;
	@%p2 bra 	$L__BB6_5;
	setp.ne.s32 	%p3, %r1, 5;
	@%p3 bra 	$L__BB6_6;
	mad.lo.s32 	%r14, %r3, %r2, %r4;
	mul.wide.s32 	%rd7, %r14, 4;
	add.s64 	%rd8, %rd1, %rd7;
	mov.b32 	%r15, 10;
	st.global.u32 	[%rd8], %r15;
	bra.uni 	$L__BB6_8;
$L__BB6_5:
	mad.lo.s32 	%r12, %r3, %r2, %r4;
	mul.wide.s32 	%rd5, %r12, 4;
	add.s64 	%rd6, %rd1, %rd5;
	mov.b32 	%r13, 20;
	st.global.u32 	[%rd6], %r13;
	bra.uni 	$L__BB6_8;
$L__BB6_6:
	setp.lt.s32 	%p4, %r1, 7;
	@%p4 bra 	$L__BB6_8;
	mul.hi.s32 	%r16, %r5, 1717986919;
	shr.u32 	%r17, %r16, 31;
	shr.s32 	%r18, %r16, 2;
	add.s32 	%r19, %r18, %r17;
	mul.lo.s32 	%r20, %r19, 10;
	sub.s32 	%r21, %r5, %r20;
	add.s32 	%r22, %r21, 50;
	mad.lo.s32 	%r23, %r3, %r2, %r4;
	mul.wide.s32 	%rd9, %r23, 4;
	add.s64 	%rd10, %rd1, %rd9;
	st.global.u32 	[%rd10], %r22;
$L__BB6_8:
	ret;

}


// ===== COMPILED SASS (sm_100) =====

	.target	sm_100

	.elftype	@"ET_EXEC"


//--------------------- .note.nv.tkinfo           --------------------------
	.section	.note.nv.tkinfo,"",@"SHT_NOTE"
	.sectionflags	@"SHF_NOTE_NV_TKINFO"
	.tkinfo
        /*0018*/ 	.word	0x00000002
        /*0030*/ 	.string	""
        /*0030*/ 	.string	"ptxas"
        /*0030*/ 	.string	"Cuda compilation tools, release 13.0, V13.0.88"
        /*0030*/ 	.string	"Build cuda_13.0.r13.0/compiler.36424714_0"
        /*0030*/ 	.string	"-arch sm_100 -m 64 "



//--------------------- .note.nv.cuinfo           --------------------------
	.section	.note.nv.cuinfo,"",@"SHT_NOTE"
	.sectionflags	@"SHF_NOTE_NV_CUINFO"
        /*0018*/ 	.short	0x0002
        /*001a*/ 	.short	0x0064
        /*001c*/ 	.short	0x0082
	.zero		2


//--------------------- .nv.info                  --------------------------
	.section	.nv.info,"",@"SHT_CUDA_INFO"
	.align	4


	//----- nvinfo : EIATTR_REGCOUNT
	.align		4
        /*0000*/ 	.byte	0x04, 0x2f
        /*0002*/ 	.short	(.L_11 - .L_10)
	.align		4
.L_10:
        /*0004*/ 	.word	index@(_Z15rellenarTableroPiiiiP17curandStateXORWOW)
        /*0008*/ 	.word	0x0000001f


	//----- nvinfo : EIATTR_FRAME_SIZE
	.align		4
.L_11:
        /*000c*/ 	.byte	0x04, 0x11
        /*000e*/ 	.short	(.L_13 - .L_12)
	.align		4
.L_12:
        /*0010*/ 	.word	index@(_Z15rellenarTableroPiiiiP17curandStateXORWOW)
        /*0014*/ 	.word	0x00000000


	//----- nvinfo : EIATTR_REGCOUNT
	.align		4
.L_13:
        /*0018*/ 	.byte	0x04, 0x2f
        /*001a*/ 	.short	(.L_15 - .L_14)
	.align		4
.L_14:
        /*001c*/ 	.word	index@(_Z15eliminarBloquesPiiiii)
        /*0020*/ 	.word	0x0000001a


	//----- nvinfo : EIATTR_FRAME_SIZE
	.align		4
.L_15:
        /*0024*/ 	.byte	0x04, 0x11
        /*0026*/ 	.short	(.L_17 - .L_16)
	.align		4
.L_16:
        /*0028*/ 	.word	index@(_Z15eliminarBloquesPiiiii)
        /*002c*/ 	.word	0x00000000


	//----- nvinfo : EIATTR_REGCOUNT
	.align		4
.L_17:
        /*0030*/ 	.byte	0x04, 0x2f
        /*0032*/ 	.short	(.L_19 - .L_18)
	.align		4
.L_18:
        /*0034*/ 	.word	index@(_Z12activarBombaPiibii)
        /*0038*/ 	.word	0x00000008


	//----- nvinfo : EIATTR_FRAME_SIZE
	.align		4
.L_19:
        /*003c*/ 	.byte	0x04, 0x11
        /*003e*/ 	.short	(.L_21 - .L_20)
	.align		4
.L_20:
        /*0040*/ 	.word	index@(_Z12activarBombaPiibii)
        /*0044*/ 	.word	0x00000000


	//----- nvinfo : EIATTR_REGCOUNT
	.align		4
.L_21:
        /*0048*/ 	.byte	0x04, 0x2f
        /*004a*/ 	.short	(.L_23 - .L_22)
	.align		4
.L_22:
        /*004c*/ 	.word	index@(_Z19activarRompecabezasPiiiiii)
        /*0050*/ 	.word	0x0000000c


	//----- nvinfo : EIATTR_FRAME_SIZE
	.align		4
.L_23:
        /*0054*/ 	.byte	0x04, 0x11
        /*0056*/ 	.short	(.L_25 - .L_24)
	.align		4
.L_24:
        /*0058*/ 	.word	index@(_Z19activarRompecabezasPiiiiii)
        /*005c*/ 	.word	0x00000000


	//----- nvinfo : EIATTR_REGCOUNT
	.align		4
.L_25:
        /*0060*/ 	.byte	0x04, 0x2f
        /*0062*/ 	.short	(.L_27 - .L_26)
	.align		4
.L_26:
        /*0064*/ 	.word	index@(_Z10activarTNTPiiiii)
        /*0068*/ 	.word	0x00000008


	//----- nvinfo : EIATTR_FRAME_SIZE
	.align		4
.L_27:
        /*006c*/ 	.byte	0x04, 0x11
        /*006e*/ 	.short	(.L_29 - .L_28)
	.align		4
.L_28:
        /*0070*/ 	.word	index@(_Z10activarTNTPiiiii)
        /*0074*/ 	.word	0x00000000


	//----- nvinfo : EIATTR_REGCOUNT
	.align		4
.L_29:
        /*0078*/ 	.byte	0x04, 0x2f
        /*007a*/ 	.short	(.L_31 - .L_30)
	.align		4
.L_30:
        /*007c*/ 	.word	index@(_Z16dejarCaerBloquesPiii)
        /*0080*/ 	.word	0x00000010


	//----- nvinfo : EIATTR_FRAME_SIZE
	.align		4
.L_31:
        /*0084*/ 	.byte	0x04, 0x11
        /*0086*/ 	.short	(.L_33 - .L_32)
	.align		4
.L_32:
        /*0088*/ 	.word	index@(_Z16dejarCaerBloquesPiii)
        /*008c*/ 	.word	0x00000000


	//----- nvinfo : EIATTR_REGCOUNT
	.align		4
.L_33:
        /*0090*/ 	.byte	0x04, 0x2f
        /*0092*/ 	.short	(.L_35 - .L_34)
	.align		4
.L_34:
        /*0094*/ 	.word	index@(_Z12ponerPowerupPiiiiii)
        /*0098*/ 	.word	0x0000000b


	//----- nvinfo : EIATTR_FRAME_SIZE
	.align		4
.L_35:
        /*009c*/ 	.byte	0x04, 0x11
        /*009e*/ 	.short	(.L_37 - .L_36)
	.align		4
.L_36:
        /*00a0*/ 	.word	index@(_Z12ponerPowerupPiiiiii)
        /*00a4*/ 	.word	0x00000000


	//----- nvinfo : EIATTR_MIN_STACK_SIZE
	.align		4
.L_37:
        /*00a8*/ 	.byte	0x04, 0x12
        /*00aa*/ 	.short	(.L_39 - .L_38)
	.align		4
.L_38:
        /*00ac*/ 	.word	index@(_Z12ponerPowerupPiiiiii)
        /*00b0*/ 	.word	0x00000000


	//----- nvinfo : EIATTR_MIN_STACK_SIZE
	.align		4
.L_39:
        /*00b4*/ 	.byte	0x04, 0x12
        /*00b6*/ 	.short	(.L_41 - .L_40)
	.align		4
.L_40:
        /*00b8*/ 	.word	index@(_Z16dejarCaerBloquesPiii)
        /*00bc*/ 	.word	0x00000000


	//----- nvinfo : EIATTR_MIN_STACK_SIZE
	.align		4
.L_41:
        /*00c0*/ 	.byte	0x04, 0x12
        /*00c2*/ 	.short	(.L_43 - .L_42)
	.align		4
.L_42:
        /*00c4*/ 	.word	index@(_Z10activarTNTPiiiii)
        /*00c8*/ 	.word	0x00000000


	//----- nvinfo : EIATTR_MIN_STACK_SIZE
	.align		4
.L_43:
        /*00cc*/ 	.byte	0x04, 0x12
        /*00ce*/ 	.short	(.L_45 - .L_44)
	.align		4
.L_44:
        /*00d0*/ 	.word	index@(_Z19activarRompecabezasPiiiiii)
        /*00d4*/ 	.word	0x00000000


	//----- nvinfo : EIATTR_MIN_STACK_SIZE
	.align		4
.L_45:
        /*00d8*/ 	.byte	0x04, 0x12
        /*00da*/ 	.short	(.L_47 - .L_46)
	.align		4
.L_46:
        /*00dc*/ 	.word	index@(_Z12activarBombaPiibii)
        /*00e0*/ 	.word	0x00000000


	//----- nvinfo : EIATTR_MIN_STACK_SIZE
	.align		4
.L_47:
        /*00e4*/ 	.byte	0x04, 0x12
        /*00e6*/ 	.short	(.L_49 - .L_48)
	.align		4
.L_48:
        /*00e8*/ 	.word	index@(_Z15eliminarBloquesPiiiii)
        /*00ec*/ 	.word	0x00000000


	//----- nvinfo : EIATTR_MIN_STACK_SIZE
	.align		4
.L_49:
        /*00f0*/ 	.byte	0x04, 0x12
        /*00f2*/ 	.short	(.L_51 - .L_50)
	.align		4
.L_50:
        /*00f4*/ 	.word	index@(_Z15rellenarTableroPiiiiP17curandStateXORWOW)
        /*00f8*/ 	.word	0x00000000
.L_51:


//--------------------- .nv.compat                --------------------------
	.section	.nv.compat,"",@"SHT_CUDA_COMPAT_INFO"
	.align	4
        /*0000*/ 	.byte	0x02, 0x09, 0x00, 0x00, 0x02, 0x02, 0x01, 0x00, 0x02, 0x05, 0x05, 0x00, 0x03, 0x07, 0x01, 0x01
        /*0010*/ 	.byte	0x02, 0x03, 0x00, 0x00, 0x02, 0x06, 0x01, 0x00, 0x04, 0x0b, 0x08, 0x00, 0x09, 0x00, 0x00, 0x00
        /*0020*/ 	.byte	0x00, 0x00, 0x00, 0x00


//--------------------- .nv.info._Z12ponerPowerupPiiiiii --------------------------
	.section	.nv.info._Z12ponerPowerupPiiiiii,"",@"SHT_CUDA_INFO"
	.sectionflags	@""
	.align	4


	//----- nvinfo : EIATTR_CUDA_API_VERSION
	.align		4
        /*0000*/ 	.byte	0x04, 0x37
        /*0002*/ 	.short	(.L_53 - .L_52)
.L_52:
        /*0004*/ 	.word	0x00000082


	//----- nvinfo : EIATTR_KPARAM_INFO
	.align		4
.L_53:
        /*0008*/ 	.byte	0x04, 0x17
        /*000a*/ 	.short	(.L_55 - .L_54)
.L_54:
        /*000c*/ 	.word	0x00000000
        /*0010*/ 	.short	0x0005
        /*0012*/ 	.short	0x0018
        /*0014*/ 	.byte	0x00, 0xf0, 0x11, 0x00


	//----- nvinfo : EIATTR_KPARAM_INFO
	.align		4
.L_55:
        /*0018*/ 	.byte	0x04, 0x17
        /*001a*/ 	.short	(.L_57 - .L_56)
.L_56:
        /*001c*/ 	.word	0x00000000
        /*0020*/ 	.short	0x0004
        /*0022*/ 	.short	0x0014
        /*0024*/ 	.byte	0x00, 0xf0, 0x11, 0x00


	//----- nvinfo : EIATTR_KPARAM_INFO
	.align		4
.L_57:
        /*0028*/ 	.byte	0x04, 0x17
        /*002a*/ 	.short	(.L_59 - .L_58)
.L_58:
        /*002c*/ 	.word	0x00000000
        /*0030*/ 	.short	0x0003
        /*0032*/ 	.short	0x0010
        /*0034*/ 	.byte	0x00, 0xf0, 0x11, 0x00


	//----- nvinfo : EIATTR_KPARAM_INFO
	.align		4
.L_59:
        /*0038*/ 	.byte	0x04, 0x17
        /*003a*/ 	.short	(.L_61 - .L_60)
.L_60:
        /*003c*/ 	.word	0x00000000
        /*0040*/ 	.short	0x0002
        /*0042*/ 	.short	0x000c
        /*0044*/ 	.byte	0x00, 0xf0, 0x11, 0x00


	//----- nvinfo : EIATTR_KPARAM_INFO
	.align		4
.L_61:
        /*0048*/ 	.byte	0x04, 0x17
        /*004a*/ 	.short	(.L_63 - .L_62)
.L_62:
        /*004c*/ 	.word	0x00000000
        /*0050*/ 	.short	0x0001
        /*0052*/ 	.short	0x0008
        /*0054*/ 	.byte	0x00, 0xf0, 0x11, 0x00


	//----- nvinfo : EIATTR_KPARAM_INFO
	.align		4
.L_63:
        /*0058*/ 	.byte	0x04, 0x17
        /*005a*/ 	.short	(.L_65 - .L_64)
.L_64:
        /*005c*/ 	.word	0x00000000
        /*0060*/ 	.short	0x0000
        /*0062*/ 	.short	0x0000
        /*0064*/ 	.byte	0x00, 0xf5, 0x21, 0x00


	//----- nvinfo : EIATTR_SPARSE_MMA_MASK
	.align		4
.L_65:
        /*0068*/ 	.byte	0x03, 0x50
        /*006a*/ 	.short	0x0000


	//----- nvinfo : EIATTR_MAXREG_COUNT
	.align		4
        /*006c*/ 	.byte	0x03, 0x1b
        /*006e*/ 	.short	0x00ff


	//----- nvinfo : EIATTR_NUM_BARRIERS
	.align		4
        /*0070*/ 	.byte	0x02, 0x4c
        /*0072*/ 	.byte	0x01
	.zero		1


	//----- nvinfo : EIATTR_MERCURY_ISA_VERSION
	.align		4
        /*0074*/ 	.byte	0x03, 0x5f
        /*0076*/ 	.short	0x0101


	//----- nvinfo : EIATTR_INT_WARP_WIDE_INSTR_OFFSETS
	.align		4
        /*0078*/ 	.byte	0x04, 0x31
        /*007a*/ 	.short	(.L_67 - .L_66)


	//   ....[0]....
.L_66:
        /*007c*/ 	.word	0x000000f0


	//----- nvinfo : EIATTR_VRC_CTA_INIT_COUNT
	.align		4
.L_67:
        /*0080*/ 	.byte	0x02, 0x4a
	.zero		1
	.zero		1


	//----- nvinfo : EIATTR_EXIT_INSTR_OFFSETS
	.align		4
        /*0084*/ 	.byte	0x04, 0x1c
        /*0086*/ 	.short	(.L_69 - .L_68)


	//   ....[0]....
.L_68:
        /*0088*/ 	.word	0x000001f0


	//   ....[1]....
        /*008c*/ 	.word	0x00000210


	//   ....[2]....
        /*0090*/ 	.word	0x000002c0


	//   ....[3]....
        /*0094*/ 	.word	0x00000320


	//----- nvinfo : EIATTR_CRS_STACK_SIZE
	.align		4
.L_69:
        /*0098*/ 	.byte	0x04, 0x1e
        /*009a*/ 	.short	(.L_71 - .L_70)
.L_70:
        /*009c*/ 	.word	0x00000000


	//----- nvinfo : EIATTR_CBANK_PARAM_SIZE
	.align		4
.L_71:
        /*00a0*/ 	.byte	0x03, 0x19
        /*00a2*/ 	.short	0x001c


	//----- nvinfo : EIATTR_PARAM_CBANK
	.align		4
        /*00a4*/ 	.byte	0x04, 0x0a
        /*00a6*/ 	.short	(.L_73 - .L_72)
	.align		4
.L_72:
        /*00a8*/ 	.word	index@(.nv.constant0._Z12ponerPowerupPiiiiii)
        /*00ac*/ 	.short	0x0380
        /*00ae*/ 	.short	0x001c


	//----- nvinfo : EIATTR_SW_WAR
	.align		4
.L_73:
        /*00b0*/ 	.byte	0x04, 0x36
        /*00b2*/ 	.short	(.L_75 - .L_74)
.L_74:
        /*00b4*/ 	.word	0x00000008
.L_75:


//--------------------- .nv.info._Z16dejarCaerBloquesPiii --------------------------
	.section	.nv.info._Z16dejarCaerBloquesPiii,"",@"SHT_CUDA_INFO"
	.sectionflags	@""
	.align	4


	//----- nvinfo : EIATTR_CUDA_API_VERSION
	.align		4
        /*0000*/ 	.byte	0x04, 0x37
        /*0002*/ 	.short	(.L_77 - .L_76)
.L_76:
        /*0004*/ 	.word	0x00000082


	//----- nvinfo : EIATTR_KPARAM_INFO
	.align		4
.L_77:
        /*0008*/ 	.byte	0x04, 0x17
        /*000a*/ 	.short	(.L_79 - .L_78)
.L_78:
        /*000c*/ 	.word	0x00000000
        /*0010*/ 	.short	0x0002
        /*0012*/ 	.short	0x000c
        /*0014*/ 	.byte	0x00, 0xf0, 0x11, 0x00


	//----- nvinfo : EIATTR_KPARAM_INFO
	.align		4
.L_79:
        /*0018*/ 	.byte	0x04, 0x17
        /*001a*/ 	.short	(.L_81 - .L_80)
.L_80:
        /*001c*/ 	.word	0x00000000
        /*0020*/ 	.short	0x0001
        /*0022*/ 	.short	0x0008
        /*0024*/ 	.byte	0x00, 0xf0, 0x11, 0x00


	//----- nvinfo : EIATTR_KPARAM_INFO
	.align		4
.L_81:
        /*0028*/ 	.byte	0x04, 0x17
        /*002a*/ 	.short	(.L_83 - .L_82)
.L_82:
        /*002c*/ 	.word	0x00000000
        /*0030*/ 	.short	0x0000
        /*0032*/ 	.short	0x0000
        /*0034*/ 	.byte	0x00, 0xf5, 0x21, 0x00


	//----- nvinfo : EIATTR_SPARSE_MMA_MASK
	.align		4
.L_83:
        /*0038*/ 	.byte	0x03, 0x50
        /*003a*/ 	.short	0x0000


	//----- nvinfo : EIATTR_MAXREG_COUNT
	.align		4
        /*003c*/ 	.byte	0x03, 0x1b
        /*003e*/ 	.short	0x00ff


	//----- nvinfo : EIATTR_MERCURY_ISA_VERSION
	.align		4
        /*0040*/ 	.byte	0x03, 0x5f
        /*0042*/ 	.short	0x0101


	//----- nvinfo : EIATTR_VRC_CTA_INIT_COUNT
	.align		4
        /*0044*/ 	.byte	0x02, 0x4a
	.zero		1
	.zero		1


	//----- nvinfo : EIATTR_EXIT_INSTR_OFFSETS
	.align		4
        /*0048*/ 	.byte	0x04, 0x1c
        /*004a*/ 	.short	(.L_85 - .L_84)


	//   ....[0]....
.L_84:
        /*004c*/ 	.word	0x00000080


	//   ....[1]....
        /*0050*/ 	.word	0x00000230


	//----- nvinfo : EIATTR_CRS_STACK_SIZE
	.align		4
.L_85:
        /*0054*/ 	.byte	0x04, 0x1e
        /*0056*/ 	.short	(.L_87 - .L_86)
.L_86:
        /*0058*/ 	.word	0x00000000


	//----- nvinfo : EIATTR_CBANK_PARAM_SIZE
	.align		4
.L_87:
        /*005c*/ 	.byte	0x03, 0x19
        /*005e*/ 	.short	0x0010


	//----- nvinfo : EIATTR_PARAM_CBANK
	.align		4
        /*0060*/ 	.byte	0x04, 0x0a
        /*0062*/ 	.short	(.L_89 - .L_88)
	.align		4
.L_88:
        /*0064*/ 	.word	index@(.nv.constant0._Z16dejarCaerBloquesPiii)
        /*0068*/ 	.short	0x0380
        /*006a*/ 	.short	0x0010


	//----- nvinfo : EIATTR_SW_WAR
	.align		4
.L_89:
        /*006c*/ 	.byte	0x04, 0x36
        /*006e*/ 	.short	(.L_91 - .L_90)
.L_90:
        /*0070*/ 	.word	0x00000008
.L_91:


//--------------------- .nv.info._Z10activarTNTPiiiii --------------------------
	.section	.nv.info._Z10activarTNTPiiiii,"",@"SHT_CUDA_INFO"
	.sectionflags	@""
	.align	4


	//----- nvinfo : EIATTR_CUDA_API_VERSION
	.align		4
        /*0000*/ 	.byte	0x04, 0x37
        /*0002*/ 	.short	(.L_93 - .L_92)
.L_92:
        /*0004*/ 	.word	0x00000082


	//----- nvinfo : EIATTR_KPARAM_INFO
	.align		4
.L_93:
        /*0008*/ 	.byte	0x04, 0x17
        /*000a*/ 	.short	(.L_95 - .L_94)
.L_94:
        /*000c*/ 	.word	0x00000000
        /*0010*/ 	.short	0x0004
        /*0012*/ 	.short	0x0014
        /*0014*/ 	.byte	0x00, 0xf0, 0x11, 0x00


	//----- nvinfo : EIATTR_KPARAM_INFO
	.align		4
.L_95:
        /*0018*/ 	.byte	0x04, 0x17
        /*001a*/ 	.short	(.L_97 - .L_96)
.L_96:
        /*001c*/ 	.word	0x00000000
        /*0020*/ 	.short	0x0003
        /*0022*/ 	.short	0x0010
        /*0024*/ 	.byte	0x00, 0xf0, 0x11, 0x00


	//----- nvinfo : EIATTR_KPARAM_INFO
	.align		4
.L_97:
        /*0028*/ 	.byte	0x04, 0x17
        /*002a*/ 	.short	(.L_99 - .L_98)
.L_98:
        /*002c*/ 	.word	0x00000000
        /*0030*/ 	.short	0x0002
        /*0032*/ 	.short	0x000c
        /*0034*/ 	.byte	0x00, 0xf0, 0x11, 0x00


	//----- nvinfo : EIATTR_KPARAM_INFO
	.align		4
.L_99:
        /*0038*/ 	.byte	0x04, 0x17
        /*003a*/ 	.short	(.L_101 - .L_100)
.L_100:
        /*003c*/ 	.word	0x00000000
        /*0040*/ 	.short	0x0001
        /*0042*/ 	.short	0x0008
        /*0044*/ 	.byte	0x00, 0xf0, 0x11, 0x00


	//----- nvinfo : EIATTR_KPARAM_INFO
	.align		4
.L_101:
        /*0048*/ 	.byte	0x04, 0x17
        /*004a*/ 	.short	(.L_103 - .L_102)
.L_102:
        /*004c*/ 	.word	0x00000000
        /*0050*/ 	.short	0x0000
        /*0052*/ 	.short	0x0000
        /*0054*/ 	.byte	0x00, 0xf5, 0x21, 0x00


	//----- nvinfo : EIATTR_SPARSE_MMA_MASK
	.align		4
.L_103:
        /*0058*/ 	.byte	0x03, 0x50
        /*005a*/ 	.short	0x0000


	//----- nvinfo : EIATTR_MAXREG_COUNT
	.align		4
        /*005c*/ 	.byte	0x03, 0x1b
        /*005e*/ 	.short	0x00ff


	//----- nvinfo : EIATTR_MERCURY_ISA_VERSION
	.align		4
        /*0060*/ 	.byte	0x03, 0x5f
        /*0062*/ 	.short	0x0101


	//----- nvinfo : EIATTR_VRC_CTA_INIT_COUNT
	.align		4
        /*0064*/ 	.byte	0x02, 0x4a
	.zero		1
	.zero		1


	//----- nvinfo : EIATTR_EXIT_INSTR_OFFSETS
	.align		4
        /*0068*/ 	.byte	0x04, 0x1c
        /*006a*/ 	.short	(.L_105 - .L_104)


	//   ....[0]....
.L_104:
        /*006c*/ 	.word	0x000000c0


	//   ....[1]....
        /*0070*/ 	.word	0x00000170


	//   ....[2]....
        /*0074*/ 	.word	0x000001d0


	//----- nvinfo : EIATTR_CBANK_PARAM_SIZE
	.align		4
.L_105:
        /*0078*/ 	.byte	0x03, 0x19
        /*007a*/ 	.short	0x0018


	//----- nvinfo : EIATTR_PARAM_CBANK
	.align		4
        /*007c*/ 	.byte	0x04, 0x0a
        /*007e*/ 	.short	(.L_107 - .L_106)
	.align		4
.L_106:
        /*0080*/ 	.word	index@(.nv.constant0._Z10activarTNTPiiiii)
        /*0084*/ 	.short	0x0380
        /*0086*/ 	.short	0x0018


	//----- nvinfo : EIATTR_SW_WAR
	.align		4
.L_107:
        /*0088*/ 	.byte	0x04, 0x36
        /*008a*/ 	.short	(.L_109 - .L_108)
.L_108:
        /*008c*/ 	.word	0x00000008
.L_109:


//--------------------- .nv.info._Z19activarRompecabezasPiiiiii --------------------------
	.section	.nv.info._Z19activarRompecabezasPiiiiii,"",@"SHT_CUDA_INFO"
	.sectionflags	@""
	.align	4


	//----- nvinfo : EIATTR_CUDA_API_VERSION
	.align		4
        /*0000*/ 	.byte	0x04, 0x37
        /*0002*/ 	.short	(.L_111 - .L_110)
.L_110:
        /*0004*/ 	.word	0x00000082


	//----- nvinfo : EIATTR_KPARAM_INFO
	.align		4
.L_111:
        /*0008*/ 	.byte	0x04, 0x17
        /*000a*/ 	.short	(.L_113 - .L_112)
.L_112:
        /*000c*/ 	.word	0x00000000
        /*0010*/ 	.short	0x0005
        /*0012*/ 	.short	0x0018
        /*0014*/ 	.byte	0x00, 0xf0, 0x11, 0x00


	//----- nvinfo : EIATTR_KPARAM_INFO
	.align		4
.L_113:
        /*0018*/ 	.byte	0x04, 0x17
        /*001a*/ 	.short	(.L_115 - .L_114)
.L_114:
        /*001c*/ 	.word	0x00000000
        /*0020*/ 	.short	0x0004
        /*0022*/ 	.short	0x0014
        /*0024*/ 	.byte	0x00, 0xf0, 0x11, 0x00


	//----- nvinfo : EIATTR_KPARAM_INFO
	.align		4
.L_115:
        /*0028*/ 	.byte	0x04, 0x17
        /*002a*/ 	.short	(.L_117 - .L_116)
.L_116:
        /*002c*/ 	.word	0x00000000
        /*0030*/ 	.short	0x0003
        /*0032*/ 	.short	0x0010
        /*0034*/ 	.byte	0x00, 0xf0, 0x11, 0x00


	//----- nvinfo : EIATTR_KPARAM_INFO
	.align		4
.L_117:
        /*0038*/ 	.byte	0x04, 0x17
        /*003a*/ 	.short	(.L_119 - .L_118)
.L_118:
        /*003c*/ 	.word	0x00000000
        /*0040*/ 	.short	0x0002
        /*0042*/ 	.short	0x000c
        /*0044*/ 	.byte	0x00, 0xf0, 0x11, 0x00


	//----- nvinfo : EIATTR_KPARAM_INFO
	.align		4
.L_119:
        /*0048*/ 	.byte	0x04, 0x17
        /*004a*/ 	.short	(.L_121 - .L_120)
.L_120:
        /*004c*/ 	.word	0x00000000
        /*0050*/ 	.short	0x0001
        /*0052*/ 	.short	0x0008
        /*0054*/ 	.byte	0x00, 0xf0, 0x11, 0x00


	//----- nvinfo : EIATTR_KPARAM_INFO
	.align		4
.L_121:
        /*0058*/ 	.byte	0x04, 0x17
        /*005a*/ 	.short	(.L_123 - .L_122)
.L_122:
        /*005c*/ 	.word	0x00000000
        /*0060*/ 	.short	0x0000
        /*0062*/ 	.short	0x0000
        /*0064*/ 	.byte	0x00, 0xf5, 0x21, 0x00


	//----- nvinfo : EIATTR_SPARSE_MMA_MASK
	.align		4
.L_123:
        /*0068*/ 	.byte	0x03, 0x50
        /*006a*/ 	.short	0x0000


	//----- nvinfo : EIATTR_MAXREG_COUNT
	.align		4
        /*006c*/ 	.byte	0x03, 0x1b
        /*006e*/ 	.short	0x00ff


	//----- nvinfo : EIATTR_MERCURY_ISA_VERSION
	.align		4
        /*0070*/ 	.byte	0x03, 0x5f
        /*0072*/ 	.short	0x0101


	//----- nvinfo : EIATTR_VRC_CTA_INIT_COUNT
	.align		4
        /*0074*/ 	.byte	0x02, 0x4a
	.zero		1
	.zero		1


	//----- nvinfo : EIATTR_EXIT_INSTR_OFFSETS
	.align		4
        /*0078*/ 	.byte	0x04, 0x1c
        /*007a*/ 	.short	(.L_125 - .L_124)


	//   ....[0]....
.L_124:
        /*007c*/ 	.word	0x000001f0


	//----- nvinfo : EIATTR_CRS_STACK_SIZE
	.align		4
.L_125:
        /*0080*/ 	.byte	0x04, 0x1e
        /*0082*/ 	.short	(.L_127 - .L_126)
.L_126:
        /*0084*/ 	.word	0x00000000


	//----- nvinfo : EIATTR_CBANK_PARAM_SIZE
	.align		4
.L_127:
        /*0088*/ 	.byte	0x03, 0x19
        /*008a*/ 	.short	0x001c


	//----- nvinfo : EIATTR_PARAM_CBANK
	.align		4
        /*008c*/ 	.byte	0x04, 0x0a
        /*008e*/ 	.short	(.L_129 - .L_128)
	.align		4
.L_128:
        /*0090*/ 	.word	index@(.nv.constant0._Z19activarRompecabezasPiiiiii)
        /*0094*/ 	.short	0x0380
        /*0096*/ 	.short	0x001c


	//----- nvinfo : EIATTR_SW_WAR
	.align		4
.L_129:
        /*0098*/ 	.byte	0x04, 0x36
        /*009a*/ 	.short	(.L_131 - .L_130)
.L_130:
        /*009c*/ 	.word	0x00000008
.L_131:


//--------------------- .nv.info._Z12activarBombaPiibii --------------------------
	.section	.nv.info._Z12activarBombaPiibii,"",@"SHT_CUDA_INFO"
	.sectionflags	@""
	.align	4


	//----- nvinfo : EIATTR_CUDA_API_VERSION
	.align		4
        /*0000*/ 	.byte	0x04, 0x37
        /*0002*/ 	.short	(.L_133 - .L_132)
.L_132:
        /*0004*/ 	.word	0x00000082


	//----- nvinfo : EIATTR_KPARAM_INFO
	.align		4
.L_133:
        /*0008*/ 	.byte	0x04, 0x17
        /*000a*/ 	.short	(.L_135 - .L_134)
.L_134:
        /*000c*/ 	.word	0x00000000
        /*0010*/ 	.short	0x0004
        /*0012*/ 	.short	0x0014
        /*0014*/ 	.byte	0x00, 0xf0, 0x11, 0x00


	//----- nvinfo : EIATTR_KPARAM_INFO
	.align		4
.L_135:
        /*0018*/ 	.byte	0x04, 0x17
        /*001a*/ 	.short	(.L_137 - .L_136)
.L_136:
        /*001c*/ 	.word	0x00000000
        /*0020*/ 	.short	0x0003
        /*0022*/ 	.short	0x0010
        /*0024*/ 	.byte	0x00, 0xf0, 0x11, 0x00


	//----- nvinfo : EIATTR_KPARAM_INFO
	.align		4
.L_137:
        /*0028*/ 	.byte	0x04, 0x17
        /*002a*/ 	.short	(.L_139 - .L_138)
.L_138:
        /*002c*/ 	.word	0x00000000
        /*0030*/ 	.short	0x0002
        /*0032*/ 	.short	0x000c
        /*0034*/ 	.byte	0x00, 0xf0, 0x05, 0x00


	//----- nvinfo : EIATTR_KPARAM_INFO
	.align		4
.L_139:
        /*0038*/ 	.byte	0x04, 0x17
        /*003a*/ 	.short	(.L_141 - .L_140)
.L_140:
        /*003c*/ 	.word	0x00000000
        /*0040*/ 	.short	0x0001
        /*0042*/ 	.short	0x0008
        /*0044*/ 	.byte	0x00, 0xf0, 0x11, 0x00


	//----- nvinfo : EIATTR_KPARAM_INFO
	.align		4
.L_141:
        /*0048*/ 	.byte	0x04, 0x17
        /*004a*/ 	.short	(.L_143 - .L_142)
.L_142:
        /*004c*/ 	.word	0x00000000
        /*0050*/ 	.short	0x0000
        /*0052*/ 	.short	0x0000
        /*0054*/ 	.byte	0x00, 0xf5, 0x21, 0x00


	//----- nvinfo : EIATTR_SPARSE_MMA_MASK
	.align		4
.L_143:
        /*0058*/ 	.byte	0x03, 0x50
        /*005a*/ 	.short	0x0000


	//----- nvinfo : EIATTR_MAXREG_COUNT
	.align		4
        /*005c*/ 	.byte	0x03, 0x1b
        /*005e*/ 	.short	0x00ff


	//----- nvinfo : EIATTR_MERCURY_ISA_VERSION
	.align		4
        /*0060*/ 	.byte	0x03, 0x5f
        /*0062*/ 	.short	0x0101


	//----- nvinfo : EIATTR_VRC_CTA_INIT_COUNT
	.align		4
        /*0064*/ 	.byte	0x02, 0x4a
	.zero		1
	.zero		1


	//----- nvinfo : EIATTR_EXIT_INSTR_OFFSETS
	.align		4
        /*0068*/ 	.byte	0x04, 0x1c
        /*006a*/ 	.short	(.L_145 - .L_144)


	//   ....[0]....
.L_144:
        /*006c*/ 	.word	0x000000b0


	//   ....[1]....
        /*0070*/ 	.word	0x00000110


	//   ....[2]....
        /*0074*/ 	.word	0x00000160


	//   ....[3]....
        /*0078*/ 	.word	0x000001b0


	//----- nvinfo : EIATTR_CBANK_PARAM_SIZE
	.align		4
.L_145:
        /*007c*/ 	.byte	0x03, 0x19
        /*007e*/ 	.short	0x0018


	//----- nvinfo : EIATTR_PARAM_CBANK
	.align		4
        /*0080*/ 	.byte	0x04, 0x0a
        /*0082*/ 	.short	(.L_147 - .L_146)
	.align		4
.L_146:
        /*0084*/ 	.word	index@(.nv.constant0._Z12activarBombaPiibii)
        /*0088*/ 	.short	0x0380
        /*008a*/ 	.short	0x0018


	//----- nvinfo : EIATTR_SW_WAR
	.align		4
.L_147:
        /*008c*/ 	.byte	0x04, 0x36
        /*008e*/ 	.short	(.L_149 - .L_148)
.L_148:
        /*0090*/ 	.word	0x00000008
.L_149:


//--------------------- .nv.info._Z15eliminarBloquesPiiiii --------------------------
	.section	.nv.info._Z15eliminarBloquesPiiiii,"",@"SHT_CUDA_INFO"
	.sectionflags	@""
	.align	4


	//----- nvinfo : EIATTR_CUDA_API_VERSION
	.align		4
        /*0000*/ 	.byte	0x04, 0x37
        /*0002*/ 	.short	(.L_151 - .L_150)
.L_150:
        /*0004*/ 	.word	0x00000082


	//----- nvinfo : EIATTR_KPARAM_INFO
	.align		4
.L_151:
        /*0008*/ 	.byte	0x04, 0x17
        /*000a*/ 	.short	(.L_153 - .L_152)
.L_152:
        /*000c*/ 	.word	0x00000000
        /*0010*/ 	.short	0x0004
        /*0012*/ 	.short	0x0014
        /*0014*/ 	.byte	0x00, 0xf0, 0x11, 0x00


	//----- nvinfo : EIATTR_KPARAM_INFO
	.align		4
.L_153:
        /*0018*/ 	.byte	0x04, 0x17
        /*001a*/ 	.short	(.L_155 - .L_154)
.L_154:
        /*001c*/ 	.word	0x00000000
        /*0020*/ 	.short	0x0003
        /*0022*/ 	.short	0x0010
        /*0024*/ 	.byte	0x00, 0xf0, 0x11, 0x00


	//----- nvinfo : EIATTR_KPARAM_INFO
	.align		4
.L_155:
        /*0028*/ 	.byte	0x04, 0x17
        /*002a*/ 	.short	(.L_157 - .L_156)
.L_156:
        /*002c*/ 	.word	0x00000000
        /*0030*/ 	.short	0x0002
        /*0032*/ 	.short	0x000c
        /*0034*/ 	.byte	0x00, 0xf0, 0x11, 0x00


	//----- nvinfo : EIATTR_KPARAM_INFO
	.align		4
.L_157:
        /*0038*/ 	.byte	0x04, 0x17
        /*003a*/ 	.short	(.L_159 - .L_158)
.L_158:
        /*003c*/ 	.word	0x00000000
        /*0040*/ 	.short	0x0001
        /*0042*/ 	.short	0x0008
        /*0044*/ 	.byte	0x00, 0xf0, 0x11, 0x00


	//----- nvinfo : EIATTR_KPARAM_INFO
	.align		4
.L_159:
        /*0048*/ 	.byte	0x04, 0x17
        /*004a*/ 	.short	(.L_161 - .L_160)
.L_160:
        /*004c*/ 	.word	0x00000000
        /*0050*/ 	.short	0x0000
        /*0052*/ 	.short	0x0000
        /*0054*/ 	.byte	0x00, 0xf5, 0x21, 0x00


	//----- nvinfo : EIATTR_SPARSE_MMA_MASK
	.align		4
.L_161:
        /*0058*/ 	.byte	0x03, 0x50
        /*005a*/ 	.short	0x0000


	//----- nvinfo : EIATTR_MAXREG_COUNT
	.align		4
        /*005c*/ 	.byte	0x03, 0x1b
        /*005e*/ 	.short	0x00ff


	//----- nvinfo : EIATTR_NUM_BARRIERS
	.align		4
        /*0060*/ 	.byte	0x02, 0x4c
        /*0062*/ 	.byte	0x01
	.zero		1


	//----- nvinfo : EIATTR_MERCURY_ISA_VERSION
	.align		4
        /*0064*/ 	.byte	0x03, 0x5f
        /*0066*/ 	.short	0x0101


	//----- nvinfo : EIATTR_VRC_CTA_INIT_COUNT
	.align		4
        /*0068*/ 	.byte	0x02, 0x4a
	.zero		1
	.zero		1


	//----- nvinfo : EIATTR_EXIT_INSTR_OFFSETS
	.align		4
        /*006c*/ 	.byte	0x04, 0x1c
        /*006e*/ 	.short	(.L_163 - .L_162)


	//   ....[0]....
.L_162:
        /*0070*/ 	.word	0x000007f0


	//   ....[1]....
        /*0074*/ 	.word	0x000009e0


	//   ....[2]....
        /*0078*/ 	.word	0x00000c00


	//   ....[3]....
        /*007c*/ 	.word	0x00000d20


	//   ....[4]....
        /*0080*/ 	.word	0x00000e00


	//   ....[5]....
        /*0084*/ 	.word	0x00000e70


	//----- nvinfo : EIATTR_CRS_STACK_SIZE
	.align		4
.L_163:
        /*0088*/ 	.byte	0x04, 0x1e
        /*008a*/ 	.short	(.L_165 - .L_164)
.L_164:
        /*008c*/ 	.word	0x00000000


	//----- nvinfo : EIATTR_CBANK_PARAM_SIZE
	.align		4
.L_165:
        /*0090*/ 	.byte	0x03, 0x19
        /*0092*/ 	.short	0x0018


	//----- nvinfo : EIATTR_PARAM_CBANK
	.align		4
        /*0094*/ 	.byte	0x04, 0x0a
        /*0096*/ 	.short	(.L_167 - .L_166)
	.align		4
.L_166:
        /*0098*/ 	.word	index@(.nv.constant0._Z15eliminarBloquesPiiiii)
        /*009c*/ 	.short	0x0380
        /*009e*/ 	.short	0x0018


	//----- nvinfo : EIATTR_SW_WAR
	.align		4
.L_167:
        /*00a0*/ 	.byte	0x04, 0x36
        /*00a2*/ 	.short	(.L_169 - .L_168)
.L_168:
        /*00a4*/ 	.word	0x00000008
.L_169:


//--------------------- .nv.info._Z15rellenarTableroPiiiiP17curandStateXORWOW --------------------------
	.section	.nv.info._Z15rellenarTableroPiiiiP17curandStateXORWOW,"",@"SHT_CUDA_INFO"
	.sectionflags	@""
	.align	4


	//----- nvinfo : EIATTR_CUDA_API_VERSION
	.align		4
        /*0000*/ 	.byte	0x04, 0x37
        /*0002*/ 	.short	(.L_171 - .L_170)
.L_170:
        /*0004*/ 	.word	0x00000082


	//----- nvinfo : EIATTR_KPARAM_INFO
	.align		4
.L_171:
        /*0008*/ 	.byte	0x04, 0x17
        /*000a*/ 	.short	(.L_173 - .L_172)
.L_172:
        /*000c*/ 	.word	0x00000000
        /*0010*/ 	.short	0x0004
        /*0012*/ 	.short	0x0018
        /*0014*/ 	.byte	0x00, 0xf5, 0x21, 0x00


	//----- nvinfo : EIATTR_KPARAM_INFO
	.align		4
.L_173:
        /*0018*/ 	.byte	0x04, 0x17
        /*001a*/ 	.short	(.L_175 - .L_174)
.L_174:
        /*001c*/ 	.word	0x00000000
        /*0020*/ 	.short	0x0003
        /*0022*/ 	.short	0x0010
        /*0024*/ 	.byte	0x00, 0xf0, 0x11, 0x00


	//----- nvinfo : EIATTR_KPARAM_INFO
	.align		4
.L_175:
        /*0028*/ 	.byte	0x04, 0x17
        /*002a*/ 	.short	(.L_177 - .L_176)
.L_176:
        /*002c*/ 	.word	0x00000000
        /*0030*/ 	.short	0x0002
        /*0032*/ 	.short	0x000c
        /*0034*/ 	.byte	0x00, 0xf0, 0x11, 0x00


	//----- nvinfo : EIATTR_KPARAM_INFO
	.align		4
.L_177:
        /*0038*/ 	.byte	0x04, 0x17
        /*003a*/ 	.short	(.L_179 - .L_178)
.L_178:
        /*003c*/ 	.word	0x00000000
        /*0040*/ 	.short	0x0001
        /*0042*/ 	.short	0x0008
        /*0044*/ 	.byte	0x00, 0xf0, 0x11, 0x00


	//----- nvinfo : EIATTR_KPARAM_INFO
	.align		4
.L_179:
        /*0048*/ 	.byte	0x04, 0x17
        /*004a*/ 	.short	(.L_181 - .L_180)
.L_180:
        /*004c*/ 	.word	0x00000000
        /*0050*/ 	.short	0x0000
        /*0052*/ 	.short	0x0000
        /*0054*/ 	.byte	0x00, 0xf5, 0x21, 0x00


	//----- nvinfo : EIATTR_SPARSE_MMA_MASK
	.align		4
.L_181:
        /*0058*/ 	.byte	0x03, 0x50
        /*005a*/ 	.short	0x0000


	//----- nvinfo : EIATTR_MAXREG_COUNT
	.align		4
        /*005c*/ 	.byte	0x03, 0x1b
        /*005e*/ 	.short	0x00ff


	//----- nvinfo : EIATTR_MERCURY_ISA_VERSION
	.align		4
        /*0060*/ 	.byte	0x03, 0x5f
        /*0062*/ 	.short	0x0101


	//----- nvinfo : EIATTR_VRC_CTA_INIT_COUNT
	.align		4
        /*0064*/ 	.byte	0x02, 0x4a
	.zero		1
	.zero		1


	//----- nvinfo : EIATTR_EXIT_INSTR_OFFSETS
	.align		4
        /*0068*/ 	.byte	0x04, 0x1c
        /*006a*/ 	.short	(.L_183 - .L_182)


	//   ....[0]....
.L_182:
        /*006c*/ 	.word	0x00000ef0


	//   ....[1]....
        /*0070*/ 	.word	0x00000f60


	//   ....[2]....
        /*0074*/ 	.word	0x000011e0


	//----- nvinfo : EIATTR_CRS_STACK_SIZE
	.align		4
.L_183:
        /*0078*/ 	.byte	0x04, 0x1e
        /*007a*/ 	.short	(.L_185 - .L_184)
.L_184:
        /*007c*/ 	.word	0x00000000


	//----- nvinfo : EIATTR_CBANK_PARAM_SIZE
	.align		4
.L_185:
        /*0080*/ 	.byte	0x03, 0x19
        /*0082*/ 	.short	0x0020


	//----- nvinfo : EIATTR_PARAM_CBANK
	.align		4
        /*0084*/ 	.byte	0x04, 0x0a
        /*0086*/ 	.short	(.L_187 - .L_186)
	.align		4
.L_186:
        /*0088*/ 	.word	index@(.nv.constant0._Z15rellenarTableroPiiiiP17curandStateXORWOW)
        /*008c*/ 	.short	0x0380
        /*008e*/ 	.short	0x0020


	//----- nvinfo : EIATTR_SW_WAR
	.align		4
.L_187:
        /*0090*/ 	.byte	0x04, 0x36
        /*0092*/ 	.short	(.L_189 - .L_188)
.L_188:
        /*0094*/ 	.word	0x00000008
.L_189:


//--------------------- .nv.callgraph             --------------------------
	.section	.nv.callgraph,"",@"SHT_CUDA_CALLGRAPH"
	.align	4
	.sectionentsize	8
	.align		4
        /*0000*/ 	.word	0x00000000
	.align		4
        /*0004*/ 	.word	0xffffffff
	.align		4
        /*0008*/ 	.word	0x00000000
	.align		4
        /*000c*/ 	.word	0xfffffffe
	.align		4
        /*0010*/ 	.word	0x00000000
	.align		4
        /*0014*/ 	.word	0xfffffffd
	.align		4
        /*0018*/ 	.word	0x00000000
	.align		4
        /*001c*/ 	.word	0xfffffffc


//--------------------- .nv.constant4             --------------------------
	.section	.nv.constant4,"a",@progbits
	.align	8
	.align		8
.nv.constant4:
        /*0000*/ 	.dword	precalc_xorwow_matrix
	.align		8
        /*0008*/ 	.dword	precalc_xorwow_offset_matrix
	.align		8
        /*0010*/ 	.dword	mrg32k3aM1
	.align		8
        /*0018*/ 	.dword	mrg32k3aM2
	.align		8
        /*0020*/ 	.dword	mrg32k3aM1SubSeq
	.align		8
        /*0028*/ 	.dword	mrg32k3aM2SubSeq
	.align		8
        /*0030*/ 	.dword	mrg32k3aM1Seq
	.align		8
        /*0038*/ 	.dword	mrg32k3aM2Seq
	.align		8
        /*0040*/ 	.dword	posicionesCero


//--------------------- .nv.constant3             --------------------------
	.section	.nv.constant3,"a",@progbits
	.align	8
.nv.constant3:
	.type		__cr_lgamma_table,@object
	.size		__cr_lgamma_table,(.L_8 - __cr_lgamma_table)
__cr_lgamma_table:
        /*0000*/ 	.byte	0x00, 0x00, 0x00, 0x00, 0x00, 0x00, 0x00, 0x00, 0x00, 0x00, 0x00, 0x00, 0x00, 0x00, 0x00, 0x00
        /*0010*/ 	.byte	0xef, 0x39, 0xfa, 0xfe, 0x42, 0x2e, 0xe6, 0x3f, 0x02, 0x20, 0x2a, 0xfa, 0x0b, 0xab, 0xfc, 0x3f
        /*0020*/ 	.byte	0xf9, 0x2c, 0x92, 0x7c, 0xa7, 0x6c, 0x09, 0x40, 0xc9, 0x79, 0x44, 0x3c, 0x64, 0x26, 0x13, 0x40
        /*0030*/ 	.byte	0xca, 0x01, 0xcf, 0x3a, 0x27, 0x51, 0x1a, 0x40, 0x30, 0xcc, 0x2d, 0xf3, 0xe1, 0x0c, 0x21, 0x40
        /*0040*/ 	.byte	0x0d, 0xb7, 0xfc, 0x82, 0x8e, 0x35, 0x25, 0x40
.L_8:


//--------------------- .text._Z12ponerPowerupPiiiiii --------------------------
	.section	.text._Z12ponerPowerupPiiiiii,"ax",@progbits
	.align	128
        .global         _Z12ponerPowerupPiiiiii
        .type           _Z12ponerPowerupPiiiiii,@function
        .size           _Z12ponerPowerupPiiiiii,(.L_x_43 - _Z12ponerPowerupPiiiiii)
        .other          _Z12ponerPowerupPiiiiii,@"STO_CUDA_ENTRY STV_DEFAULT"
_Z12ponerPowerupPiiiiii:
.text._Z12ponerPowerupPiiiiii:
[----:B------:R-:W-:Y:S01]  /*0000*/  LDC R1, c[0x0][0x37c] ;  /* 0x0000df00ff017b82 */ /* 0x000fe20000000800 */
[----:B------:R-:W0:Y:S07]  /*0010*/  S2R R7, SR_TID.X ;  /* 0x0000000000077919 */ /* 0x000e2e0000002100 */
[----:B------:R-:W0:Y:S01]  /*0020*/  S2UR UR6, SR_CTAID.X ;  /* 0x00000000000679c3 */ /* 0x000e220000002500 */
[----:B------:R-:W1:Y:S07]  /*0030*/  LDCU.64 UR4, c[0x0][0x358] ;  /* 0x00006b00ff0477ac */ /* 0x000e6e0008000a00 */
[----:B------:R-:W0:Y:S08]  /*0040*/  LDC R8, c[0x0][0x388] ;  /* 0x0000e200ff087b82 */ /* 0x000e300000000800 */
[----:B------:R-:W2:Y:S08]  /*0050*/  LDC.64 R2, c[0x0][0x380] ;  /* 0x0000e000ff027b82 */ /* 0x000eb00000000a00 */
[----:B------:R-:W1:Y:S01]  /*0060*/  LDC.64 R4, c[0x4][0x40] ;  /* 0x01001000ff047b82 */ /* 0x000e620000000a00 */
[----:B0-----:R-:W-:-:S04]  /*0070*/  IMAD R7, R8, UR6, R7 ;  /* 0x0000000608077c24 */ /* 0x001fc8000f8e0207 */
[----:B--2---:R-:W-:Y:S01]  /*0080*/  IMAD.WIDE R6, R7, 0x4, R2 ;  /* 0x0000000407067825 */ /* 0x004fe200078e0202 */
[----:B-1----:R0:W-:Y:S05]  /*0090*/  STG.E desc[UR4][R4.64], RZ ;  /* 0x000000ff04007986 */ /* 0x0021ea000c101904 */
[----:B------:R-:W2:Y:S01]  /*00a0*/  LDG.E R6, desc[UR4][R6.64] ;  /* 0x0000000406067981 */ /* 0x000ea2000c1e1900 */
[----:B------:R-:W-:Y:S01]  /*00b0*/  BSSY.RECONVERGENT B0, `(.L_x_0) ;  /* 0x0000009000007945 */ /* 0x000fe20003800200 */
[----:B--2---:R-:W-:-:S13]  /*00c0*/  ISETP.NE.AND P0, PT, R6, RZ, PT ;  /* 0x000000ff0600720c */ /* 0x004fda0003f05270 */
[----:B0-----:R-:W-:Y:S05]  /*00d0*/  @P0 BRA `(.L_x_1) ;  /* 0x0000000000180947 */ /* 0x001fea0003800000 */
[----:B------:R-:W0:Y:S01]  /*00e0*/  S2R R0, SR_LANEID ;  /* 0x0000000000007919 */ /* 0x000e220000000000 */
[----:B------:R-:W-:Y:S02]  /*00f0*/  VOTEU.ANY UR6, UPT, PT ;  /* 0x0000000000067886 */ /* 0x000fe400038e0100 */
[----:B------:R-:W-:Y:S02]  /*0100*/  UFLO.U32 UR7, UR6 ;  /* 0x00000006000772bd */ /* 0x000fe400080e0000 */
[----:B------:R-:W1:Y:S04]  /*0110*/  POPC R7, UR6 ;  /* 0x0000000600077d09 */ /* 0x000e680008000000 */
[----:B0-----:R-:W-:-:S13]  /*0120*/  ISETP.EQ.U32.AND P0, PT, R0, UR7, PT ;  /* 0x0000000700007c0c */ /* 0x001fda000bf02070 */
[----:B-1----:R0:W-:Y:S02]  /*0130*/  @P0 REDG.E.ADD.STRONG.GPU desc[UR4][R4.64], R7 ;  /* 0x000000070400098e */ /* 0x0021e4000c12e104 */
.L_x_1:
[----:B------:R-:W-:Y:S05]  /*0140*/  BSYNC.RECONVERGENT B0 ;  /* 0x0000000000007941 */ /* 0x000fea0003800200 */
.L_x_0:
[----:B------:R-:W-:Y:S06]  /*0150*/  BAR.SYNC.DEFER_BLOCKING 0x0 ;  /* 0x0000000000007b1d */ /* 0x000fec0000010000 */
[----:B------:R-:W2:Y:S02]  /*0160*/  LDG.E R0, desc[UR4][R4.64] ;  /* 0x0000000404007981 */ /* 0x000ea4000c1e1900 */
[----:B--2---:R-:W-:-:S13]  /*0170*/  ISETP.NE.AND P0, PT, R0, 0x6, PT ;  /* 0x000000060000780c */ /* 0x004fda0003f05270 */
[----:B------:R-:W-:Y:S05]  /*0180*/  @!P0 BRA `(.L_x_2) ;  /* 0x0000000000508947 */ /* 0x000fea0003800000 */
[----:B------:R-:W-:-:S13]  /*0190*/  ISETP.NE.AND P0, PT, R0, 0x5, PT ;  /* 0x000000050000780c */ /* 0x000fda0003f05270 */
[----:B0-----:R-:W0:Y:S01]  /*01a0*/  @!P0 LDC.64 R4, c[0x0][0x390] ;  /* 0x0000e400ff048b82 */ /* 0x001e220000000a00 */
[----:B------:R-:W-:Y:S01]  /*01b0*/  @!P0 MOV R7, 0xa ;  /* 0x0000000a00078802 */ /* 0x000fe20000000f00 */
[----:B0-----:R-:W-:-:S04]  /*01c0*/  @!P0 IMAD R5, R8, R4, R5 ;  /* 0x0000000408058224 */ /* 0x001fc800078e0205 */
[----:B------:R-:W-:-:S05]  /*01d0*/  @!P0 IMAD.WIDE R4, R5, 0x4, R2 ;  /* 0x0000000405048825 */ /* 0x000fca00078e0202 */
[----:B------:R0:W-:Y:S01]  /*01e0*/  @!P0 STG.E desc[UR4][R4.64], R7 ;  /* 0x0000000704008986 */ /* 0x0001e2000c101904 */
[----:B------:R-:W-:Y:S05]  /*01f0*/  @!P0 EXIT ;  /* 0x000000000000894d */ /* 0x000fea0003800000 */
[----:B------:R-:W-:-:S13]  /*0200*/  ISETP.GE.AND P0, PT, R0, 0x7, PT ;  /* 0x000000070000780c */ /* 0x000fda0003f06270 */
[----:B------:R-:W-:Y:S05]  /*0210*/  @!P0 EXIT ;  /* 0x000000000000894d */ /* 0x000fea0003800000 */
[----:B0-----:R-:W0:Y:S08]  /*0220*/  LDC R4, c[0x0][0x398] ;  /* 0x0000e600ff047b82 */ /* 0x001e300000000800 */
[----:B------:R-:W1:Y:S01]  /*0230*/  LDC.64 R6, c[0x0][0x390] ;  /* 0x0000e400ff067b82 */ /* 0x000e620000000a00 */
[----:B0-----:R-:W-:-:S05]  /*0240*/  IMAD.HI R0, R4, 0x66666667, RZ ;  /* 0x6666666704007827 */ /* 0x001fca00078e02ff */
[----:B------:R-:W-:Y:S01]  /*0250*/  SHF.R.U32.HI R5, RZ, 0x1f, R0 ;  /* 0x0000001fff057819 */ /* 0x000fe20000011600 */
[----:B-1----:R-:W-:-:S03]  /*0260*/  IMAD R7, R8, R6, R7 ;  /* 0x0000000608077224 */ /* 0x002fc600078e0207 */
[----:B------:R-:W-:Y:S01]  /*0270*/  LEA.HI.SX32 R5, R0, R5, 0x1e ;  /* 0x0000000500057211 */ /* 0x000fe200078ff2ff */
[----:B------:R-:W-:-:S04]  /*0280*/  IMAD.WIDE R2, R7, 0x4, R2 ;  /* 0x0000000407027825 */ /* 0x000fc800078e0202 */
[----:B------:R-:W-:-:S05]  /*0290*/  IMAD R5, R5, -0xa, R4 ;  /* 0xfffffff605057824 */ /* 0x000fca00078e0204 */
[----:B------:R-:W-:-:S05]  /*02a0*/  IADD3 R5, PT, PT, R5, 0x32, RZ ;  /* 0x0000003205057810 */ /* 0x000fca0007ffe0ff */
[----:B------:R-:W-:Y:S01]  /*02b0*/  STG.E desc[UR4][R2.64], R5 ;  /* 0x0000000502007986 */ /* 0x000fe2000c101904 */
[----:B------:R-:W-:Y:S05]  /*02c0*/  EXIT ;  /* 0x000000000000794d */ /* 0x000fea0003800000 */
.L_x_2:
[----:B0-----:R-:W0:Y:S02]  /*02d0*/  LDC.64 R4, c[0x0][0x390] ;  /* 0x0000e400ff047b82 */ /* 0x001e240000000a00 */
[----:B0-----:R-:W-:Y:S02]  /*02e0*/  IMAD R7, R8, R4, R5 ;  /* 0x0000000408077224 */ /* 0x001fe400078e0205 */
[----:B------:R-:W-:Y:S02]  /*02f0*/  HFMA2 R5, -RZ, RZ, 0, 1.1920928955078125e-06 ;  /* 0x00000014ff057431 */ /* 0x000fe400000001ff */
[----:B------:R-:W-:-:S05]  /*0300*/  IMAD.WIDE R2, R7, 0x4, R2 ;  /* 0x0000000407027825 */ /* 0x000fca00078e0202 */
[----:B------:R-:W-:Y:S01]  /*0310*/  STG.E desc[UR4][R2.64], R5 ;  /* 0x0000000502007986 */ /* 0x000fe2000c101904 */
[----:B------:R-:W-:Y:S05]  /*0320*/  EXIT ;  /* 0x000000000000794d */ /* 0x000fea0003800000 */
.L_x_3:
[----:B------:R-:W-:-:S00]  /*0330*/  BRA `(.L_x_3) ;  /* 0xfffffffc00fc7947 */ /* 0x000fc0000383ffff */
[----:B------:R-:W-:-:S00]  /*0340*/  NOP ;  /* 0x0000000000007918 */ /* 0x000fc00000000000 */
        /* <DEDUP_REMOVED lines=11> */
.L_x_43:


//--------------------- .text._Z16dejarCaerBloquesPiii --------------------------
	.section	.text._Z16dejarCaerBloquesPiii,"ax",@progbits
	.align	128
        .global         _Z16dejarCaerBloquesPiii
        .type           _Z16dejarCaerBloquesPiii,@function
        .size           _Z16dejarCaerBloquesPiii,(.L_x_44 - _Z16dejarCaerBloquesPiii)
        .other          _Z16dejarCaerBloquesPiii,@"STO_CUDA_ENTRY STV_DEFAULT"
_Z16dejarCaerBloquesPiii:
.text._Z16dejarCaerBloquesPiii:
[----:B------:R-:W-:Y:S01]  /*0000*/  LDC R1, c[0x0][0x37c] ;  /* 0x0000df00ff017b82 */ /* 0x000fe20000000800 */
[----:B------:R-:W0:Y:S07]  /*0010*/  S2R R8, SR_TID.X ;  /* 0x0000000000087919 */ /* 0x000e2e0000002100 */
[----:B------:R-:W0:Y:S08]  /*0020*/  S2UR UR4, SR_CTAID.X ;  /* 0x00000000000479c3 */ /* 0x000e300000002500 */
[----:B------:R-:W1:Y:S01]  /*0030*/  LDC.64 R2, c[0x0][0x388] ;  /* 0x0000e200ff027b82 */ /* 0x000e620000000a00 */
[----:B0-----:R-:W-:Y:S01]  /*0040*/  IMAD R0, R8, UR4, RZ ;  /* 0x0000000408007c24 */ /* 0x001fe2000f8e02ff */
[----:B-1----:R-:W-:Y:S01]  /*0050*/  ISETP.GE.AND P0, PT, R2, 0x1, PT ;  /* 0x000000010200780c */ /* 0x002fe20003f06270 */
[----:B------:R-:W-:-:S05]  /*0060*/  IMAD R3, R3, R2, RZ ;  /* 0x0000000203037224 */ /* 0x000fca00078e02ff */
[----:B------:R-:W-:-:S13]  /*0070*/  ISETP.GE.OR P0, PT, R0, R3, !P0 ;  /* 0x000000030000720c */ /* 0x000fda0004706670 */
[----:B------:R-:W-:Y:S05]  /*0080*/  @P0 EXIT ;  /* 0x000000000000094d */ /* 0x000fea0003800000 */
[----:B------:R-:W0:Y:S01]  /*0090*/  LDCU.64 UR6, c[0x0][0x358] ;  /* 0x00006b00ff0677ac */ /* 0x000e220008000a00 */
[----:B------:R-:W-:-:S05]  /*00a0*/  UMOV UR4, URZ ;  /* 0x000000ff00047c82 */ /* 0x000fca0008000000 */
.L_x_7:
[----:B------:R-:W1:Y:S01]  /*00b0*/  LDCU.64 UR8, c[0x0][0x388] ;  /* 0x00007100ff0877ac */ /* 0x000e620008000a00 */
[----:B------:R-:W2:Y:S01]  /*00c0*/  LDC.64 R6, c[0x0][0x380] ;  /* 0x0000e000ff067b82 */ /* 0x000ea20000000a00 */
[----:B-1----:R-:W-:-:S06]  /*00d0*/  UIMAD UR5, UR4, UR9, URZ ;  /* 0x00000009040572a4 */ /* 0x002fcc000f8e02ff */
[----:B0-----:R-:W-:-:S04]  /*00e0*/  VIADD R5, R8, UR5 ;  /* 0x0000000508057c36 */ /* 0x001fc80008000000 */
[----:B--2---:R-:W-:-:S06]  /*00f0*/  IMAD.WIDE R2, R5, 0x4, R6 ;  /* 0x0000000405027825 */ /* 0x004fcc00078e0206 */
[----:B0-----:R-:W2:Y:S01]  /*0100*/  LDG.E R2, desc[UR6][R2.64] ;  /* 0x0000000602027981 */ /* 0x001ea2000c1e1900 */
[----:B------:R-:W-:Y:S01]  /*0110*/  ISETP.LE.AND P0, PT, RZ, UR5, PT ;  /* 0x00000005ff007c0c */ /* 0x000fe2000bf03270 */
[----:B------:R-:W-:Y:S01]  /*0120*/  UIADD3 UR4, UPT, UPT, UR4, 0x1, URZ ;  /* 0x0000000104047890 */ /* 0x000fe2000fffe0ff */
[----:B------:R-:W-:Y:S03]  /*0130*/  BSSY.RECONVERGENT B0, `(.L_x_4) ;  /* 0x000000e000007945 */ /* 0x000fe60003800200 */
[----:B------:R-:W-:Y:S01]  /*0140*/  UISETP.NE.AND UP0, UPT, UR4, UR8, UPT ;  /* 0x000000080400728c */ /* 0x000fe2000bf05270 */
[----:B--2---:R-:W-:-:S13]  /*0150*/  ISETP.NE.OR P0, PT, R2, RZ, !P0 ;  /* 0x000000ff0200720c */ /* 0x004fda0004705670 */
[----:B------:R-:W-:Y:S05]  /*0160*/  @P0 BRA `(.L_x_5) ;  /* 0x0000000000280947 */ /* 0x000fea0003800000 */
[----:B------:R-:W-:-:S07]  /*0170*/  IMAD.MOV.U32 R9, RZ, RZ, R5 ;  /* 0x000000ffff097224 */ /* 0x000fce00078e0005 */
.L_x_6:
[----:B------:R-:W-:-:S05]  /*0180*/  IADD3 R11, PT, PT, R9, -UR9, RZ ;  /* 0x80000009090b7c10 */ /* 0x000fca000fffe0ff */
[----:B0-----:R-:W-:-:S05]  /*0190*/  IMAD.WIDE R2, R11, 0x4, R6 ;  /* 0x000000040b027825 */ /* 0x001fca00078e0206 */
[----:B------:R-:W2:Y:S01]  /*01a0*/  LDG.E R13, desc[UR6][R2.64] ;  /* 0x00000006020d7981 */ /* 0x000ea2000c1e1900 */
[----:B------:R-:W-:Y:S01]  /*01b0*/  IMAD.WIDE.U32 R4, R9, 0x4, R6 ;  /* 0x0000000409047825 */ /* 0x000fe200078e0006 */
[----:B------:R-:W-:Y:S02]  /*01c0*/  ISETP.GE.AND P0, PT, R11, R8, PT ;  /* 0x000000080b00720c */ /* 0x000fe40003f06270 */
[----:B------:R-:W-:Y:S02]  /*01d0*/  MOV R9, R11 ;  /* 0x0000000b00097202 */ /* 0x000fe40000000f00 */
[----:B--2---:R0:W-:Y:S04]  /*01e0*/  STG.E desc[UR6][R4.64], R13 ;  /* 0x0000000d04007986 */ /* 0x0041e8000c101906 */
[----:B------:R0:W-:Y:S05]  /*01f0*/  STG.E desc[UR6][R2.64], RZ ;  /* 0x000000ff02007986 */ /* 0x0001ea000c101906 */
[----:B------:R-:W-:Y:S05]  /*0200*/  @P0 BRA `(.L_x_6) ;  /* 0xfffffffc00dc0947 */ /* 0x000fea000383ffff */
.L_x_5:
[----:B------:R-:W-:Y:S05]  /*0210*/  BSYNC.RECONVERGENT B0 ;  /* 0x0000000000007941 */ /* 0x000fea0003800200 */
.L_x_4:
[----:B------:R-:W-:Y:S05]  /*0220*/  BRA.U UP0, `(.L_x_7) ;  /* 0xfffffffd00a07547 */ /* 0x000fea000b83ffff */
[----:B------:R-:W-:Y:S05]  /*0230*/  EXIT ;  /* 0x000000000000794d */ /* 0x000fea0003800000 */
.L_x_8:
        /* <DEDUP_REMOVED lines=12> */
.L_x_44:


//--------------------- .text._Z10activarTNTPiiiii --------------------------
	.section	.text._Z10activarTNTPiiiii,"ax",@progbits
	.align	128
        .global         _Z10activarTNTPiiiii
        .type           _Z10activarTNTPiiiii,@function
        .size           _Z10activarTNTPiiiii,(.L_x_45 - _Z10activarTNTPiiiii)
        .other          _Z10activarTNTPiiiii,@"STO_CUDA_ENTRY STV_DEFAULT"
_Z10activarTNTPiiiii:
.text._Z10activarTNTPiiiii:
[----:B------:R-:W-:Y:S01]  /*0000*/  LDC R1, c[0x0][0x37c] ;  /* 0x0000df00ff017b82 */ /* 0x000fe20000000800 */
[----:B------:R-:W0:Y:S07]  /*0010*/  S2R R3, SR_TID.X ;  /* 0x0000000000037919 */ /* 0x000e2e0000002100 */
[----:B------:R-:W0:Y:S01]  /*0020*/  S2UR UR5, SR_CTAID.X ;  /* 0x00000000000579c3 */ /* 0x000e220000002500 */
[----:B------:R-:W1:Y:S01]  /*0030*/  LDCU.64 UR6, c[0x0][0x390] ;  /* 0x00007200ff0677ac */ /* 0x000e620008000a00 */
[----:B------:R-:W2:Y:S06]  /*0040*/  S2R R2, SR_TID.Y ;  /* 0x0000000000027919 */ /* 0x000eac0000002200 */
[----:B------:R-:W0:Y:S08]  /*0050*/  LDC R0, c[0x0][0x360] ;  /* 0x0000d800ff007b82 */ /* 0x000e300000000800 */
[----:B------:R-:W2:Y:S01]  /*0060*/  S2UR UR8, SR_CTAID.Y ;  /* 0x00000000000879c3 */ /* 0x000ea20000002600 */
[----:B-1----:R-:W-:-:S07]  /*0070*/  UIMAD UR4, UR7, UR6, URZ ;  /* 0x00000006070472a4 */ /* 0x002fce000f8e02ff */
[----:B------:R-:W2:Y:S01]  /*0080*/  LDC R5, c[0x0][0x364] ;  /* 0x0000d900ff057b82 */ /* 0x000ea20000000800 */
[----:B0-----:R-:W-:-:S05]  /*0090*/  IMAD R0, R0, UR5, R3 ;  /* 0x0000000500007c24 */ /* 0x001fca000f8e0203 */
[----:B------:R-:W-:Y:S01]  /*00a0*/  ISETP.GE.AND P0, PT, R0, UR4, PT ;  /* 0x0000000400007c0c */ /* 0x000fe2000bf06270 */
[----:B--2---:R-:W-:-:S12]  /*00b0*/  IMAD R5, R5, UR8, R2 ;  /* 0x0000000805057c24 */ /* 0x004fd8000f8e0202 */
[----:B------:R-:W-:Y:S05]  /*00c0*/  @P0 EXIT ;  /* 0x000000000000094d */ /* 0x000fea0003800000 */
[----:B------:R-:W0:Y:S02]  /*00d0*/  LDCU.64 UR8, c[0x0][0x388] ;  /* 0x00007100ff0877ac */ /* 0x000e240008000a00 */
[----:B0-----:R-:W-:Y:S02]  /*00e0*/  UIADD3 UR6, UPT, UPT, UR9, 0x2, URZ ;  /* 0x0000000209067890 */ /* 0x001fe4000fffe0ff */
[----:B------:R-:W-:Y:S02]  /*00f0*/  UIADD3 UR10, UPT, UPT, UR8, 0x2, URZ ;  /* 0x00000002080a7890 */ /* 0x000fe4000fffe0ff */
[----:B------:R-:W-:Y:S02]  /*0100*/  UIADD3 UR4, UPT, UPT, UR9, -0x2, URZ ;  /* 0xfffffffe09047890 */ /* 0x000fe4000fffe0ff */
[----:B------:R-:W-:Y:S01]  /*0110*/  UIADD3 UR5, UPT, UPT, UR8, -0x2, URZ ;  /* 0xfffffffe08057890 */ /* 0x000fe2000fffe0ff */
[----:B------:R-:W-:Y:S02]  /*0120*/  ISETP.GT.AND P0, PT, R0, UR6, PT ;  /* 0x0000000600007c0c */ /* 0x000fe4000bf04270 */
[----:B------:R-:W-:-:S02]  /*0130*/  ISETP.GT.AND P1, PT, R5, UR10, PT ;  /* 0x0000000a05007c0c */ /* 0x000fc4000bf24270 */
[----:B------:R-:W-:Y:S02]  /*0140*/  ISETP.GE.AND P0, PT, R0, UR4, !P0 ;  /* 0x0000000400007c0c */ /* 0x000fe4000c706270 */
[----:B------:R-:W-:-:S04]  /*0150*/  ISETP.GE.AND P1, PT, R5, UR5, !P1 ;  /* 0x0000000505007c0c */ /* 0x000fc8000cf26270 */
[----:B------:R-:W-:-:S13]  /*0160*/  PLOP3.LUT P0, PT, P0, P1, PT, 0x80, 0x8 ;  /* 0x000000000008781c */ /* 0x000fda0000703070 */
[----:B------:R-:W-:Y:S05]  /*0170*/  @!P0 EXIT ;  /* 0x000000000000894d */ /* 0x000fea0003800000 */
[----:B------:R-:W0:Y:S01]  /*0180*/  LDC.64 R2, c[0x0][0x380] ;  /* 0x0000e000ff027b82 */ /* 0x000e220000000a00 */
[----:B------:R-:W1:Y:S01]  /*0190*/  LDCU.64 UR4, c[0x0][0x358] ;  /* 0x00006b00ff0477ac */ /* 0x000e620008000a00 */
[----:B------:R-:W-:-:S04]  /*01a0*/  IMAD R5, R0, UR7, R5 ;  /* 0x0000000700057c24 */ /* 0x000fc8000f8e0205 */
[----:B0-----:R-:W-:-:S05]  /*01b0*/  IMAD.WIDE R2, R5, 0x4, R2 ;  /* 0x0000000405027825 */ /* 0x001fca00078e0202 */
[----:B-1----:R-:W-:Y:S01]  /*01c0*/  STG.E desc[UR4][R2.64], RZ ;  /* 0x000000ff02007986 */ /* 0x002fe2000c101904 */
[----:B------:R-:W-:Y:S05]  /*01d0*/  EXIT ;  /* 0x000000000000794d */ /* 0x000fea0003800000 */
.L_x_9:
        /* <DEDUP_REMOVED lines=10> */
.L_x_45:


//--------------------- .text._Z19activarRompecabezasPiiiiii --------------------------
	.section	.text._Z19activarRompecabezasPiiiiii,"ax",@progbits
	.align	128
        .global         _Z19activarRompecabezasPiiiiii
        .type           _Z19activarRompecabezasPiiiiii,@function
        .size           _Z19activarRompecabezasPiiiiii,(.L_x_46 - _Z19activarRompecabezasPiiiiii)
        .other          _Z19activarRompecabezasPiiiiii,@"STO_CUDA_ENTRY STV_DEFAULT"
_Z19activarRompecabezasPiiiiii:
.text._Z19activarRompecabezasPiiiiii:
[----:B------:R-:W-:Y:S01]  /*0000*/  LDC R1, c[0x0][0x37c] ;  /* 0x0000df00ff017b82 */ /* 0x000fe20000000800 */
[----:B------:R-:W0:Y:S07]  /*0010*/  S2R R3, SR_TID.X ;  /* 0x0000000000037919 */ /* 0x000e2e0000002100 */
[----:B------:R-:W0:Y:S01]  /*0020*/  LDC R0, c[0x0][0x360] ;  /* 0x0000d800ff007b82 */ /* 0x000e220000000800 */
[----:B------:R-:W1:Y:S01]  /*0030*/  LDCU UR4, c[0x0][0x390] ;  /* 0x00007200ff0477ac */ /* 0x000e620008000800 */
[----:B------:R-:W-:Y:S01]  /*0040*/  BSSY.RECONVERGENT B0, `(.L_x_10) ;  /* 0x0000019000007945 */ /* 0x000fe20003800200 */
[----:B------:R-:W2:Y:S01]  /*0050*/  S2R R2, SR_TID.Y ;  /* 0x0000000000027919 */ /* 0x000ea20000002200 */
[----:B------:R-:W1:Y:S04]  /*0060*/  LDCU UR8, c[0x0][0x38c] ;  /* 0x00007180ff0877ac */ /* 0x000e680008000800 */
[----:B------:R-:W0:Y:S08]  /*0070*/  S2UR UR5, SR_CTAID.X ;  /* 0x00000000000579c3 */ /* 0x000e300000002500 */
[----:B------:R-:W2:Y:S01]  /*0080*/  S2UR UR6, SR_CTAID.Y ;  /* 0x00000000000679c3 */ /* 0x000ea20000002600 */
[----:B-1----:R-:W-:-:S07]  /*0090*/  UIMAD UR4, UR4, UR8, URZ ;  /* 0x00000008040472a4 */ /* 0x002fce000f8e02ff */
[----:B------:R-:W2:Y:S08]  /*00a0*/  LDC R7, c[0x0][0x364] ;  /* 0x0000d900ff077b82 */ /* 0x000eb00000000800 */
[----:B------:R-:W1:Y:S01]  /*00b0*/  LDC R6, c[0x0][0x398] ;  /* 0x0000e600ff067b82 */ /* 0x000e620000000800 */
[----:B0-----:R-:W-:-:S07]  /*00c0*/  IMAD R0, R0, UR5, R3 ;  /* 0x0000000500007c24 */ /* 0x001fce000f8e0203 */
[----:B------:R-:W1:Y:S08]  /*00d0*/  LDC R9, c[0x0][0x394] ;  /* 0x0000e500ff097b82 */ /* 0x000e700000000800 */
[----:B------:R-:W0:Y:S01]  /*00e0*/  LDC.64 R4, c[0x0][0x380] ;  /* 0x0000e000ff047b82 */ /* 0x000e220000000a00 */
[----:B--2---:R-:W-:Y:S01]  /*00f0*/  IMAD R7, R7, UR6, R2 ;  /* 0x0000000607077c24 */ /* 0x004fe2000f8e0202 */
[----:B------:R-:W2:Y:S03]  /*0100*/  LDCU.64 UR6, c[0x0][0x358] ;  /* 0x00006b00ff0677ac */ /* 0x000ea60008000a00 */
[----:B------:R-:W-:-:S05]  /*0110*/  IMAD R2, R0, R7, RZ ;  /* 0x0000000700027224 */ /* 0x000fca00078e02ff */
[----:B------:R-:W-:Y:S01]  /*0120*/  ISETP.GE.AND P0, PT, R2, UR4, PT ;  /* 0x0000000402007c0c */ /* 0x000fe2000bf06270 */
[----:B-1----:R-:W-:-:S04]  /*0130*/  IMAD R3, R6, UR8, R9 ;  /* 0x0000000806037c24 */ /* 0x002fc8000f8e0209 */
[----:B0-----:R-:W-:-:S08]  /*0140*/  IMAD.WIDE R4, R3, 0x4, R4 ;  /* 0x0000000403047825 */ /* 0x001fd000078e0204 */
[----:B--2---:R-:W-:Y:S05]  /*0150*/  @P0 BRA `(.L_x_11) ;  /* 0x00000000001c0947 */ /* 0x004fea0003800000 */
[----:B------:R-:W0:Y:S01]  /*0160*/  LDC.64 R2, c[0x0][0x380] ;  /* 0x0000e000ff027b82 */ /* 0x000e220000000a00 */
[----:B------:R-:W-:Y:S01]  /*0170*/  IMAD R7, R0, UR8, R7 ;  /* 0x0000000800077c24 */ /* 0x000fe2000f8e0207 */
[----:B------:R-:W1:Y:S03]  /*0180*/  LDCU UR4, c[0x0][0x388] ;  /* 0x00007100ff0477ac */ /* 0x000e660008000800 */
[----:B0-----:R-:W-:-:S05]  /*0190*/  IMAD.WIDE R2, R7, 0x4, R2 ;  /* 0x0000000407027825 */ /* 0x001fca00078e0202 */
[----:B------:R-:W1:Y:S02]  /*01a0*/  LDG.E R0, desc[UR6][R2.64] ;  /* 0x0000000602007981 */ /* 0x000e64000c1e1900 */
[----:B-1----:R-:W-:-:S13]  /*01b0*/  ISETP.NE.AND P0, PT, R0, UR4, PT ;  /* 0x0000000400007c0c */ /* 0x002fda000bf05270 */
[----:B------:R0:W-:Y:S02]  /*01c0*/  @!P0 STG.E desc[UR6][R2.64], RZ ;  /* 0x000000ff02008986 */ /* 0x0001e4000c101906 */
.L_x_11:
[----:B------:R-:W-:Y:S05]  /*01d0*/  BSYNC.RECONVERGENT B0 ;  /* 0x0000000000007941 */ /* 0x000fea0003800200 */
.L_x_10:
[----:B------:R-:W-:Y:S01]  /*01e0*/  STG.E desc[UR6][R4.64], RZ ;  /* 0x000000ff04007986 */ /* 0x000fe2000c101906 */
[----:B------:R-:W-:Y:S05]  /*01f0*/  EXIT ;  /* 0x000000000000794d */ /* 0x000fea0003800000 */
.L_x_12:
        /* <DEDUP_REMOVED lines=16> */
.L_x_46:


//--------------------- .text._Z12activarBombaPiibii --------------------------
	.section	.text._Z12activarBombaPiibii,"ax",@progbits
	.align	128
        .global         _Z12activarBombaPiibii
        .type           _Z12activarBombaPiibii,@function
        .size           _Z12activarBombaPiibii,(.L_x_47 - _Z12activarBombaPiibii)
        .other          _Z12activarBombaPiibii,@"STO_CUDA_ENTRY STV_DEFAULT"
_Z12activarBombaPiibii:
.text._Z12activarBombaPiibii:
[----:B------:R-:W-:Y:S01]  /*0000*/  LDC R1, c[0x0][0x37c] ;  /* 0x0000df00ff017b82 */ /* 0x000fe20000000800 */
[----:B------:R-:W0:Y:S01]  /*0010*/  LDCU.U8 UR4, c[0x0][0x38c] ;  /* 0x00007180ff0477ac */ /* 0x000e220008000000 */
[----:B------:R-:W1:Y:S01]  /*0020*/  S2R R5, SR_TID.X ;  /* 0x0000000000057919 */ /* 0x000e620000002100 */
[----:B0-----:R-:W-:-:S04]  /*0030*/  UPRMT UR4, UR4, 0x8880, URZ ;  /* 0x0000888004047896 */ /* 0x001fc800080000ff */
[----:B------:R-:W-:-:S07]  /*0040*/  UISETP.NE.AND UP0, UPT, UR4, URZ, UPT ;  /* 0x000000ff0400728c */ /* 0x000fce000bf05270 */
[----:B------:R-:W0:Y:S02]  /*0050*/  LDCU.64 UR4, c[0x0][0x358] ;  /* 0x00006b00ff0477ac */ /* 0x000e240008000a00 */
[----:B------:R-:W-:Y:S05]  /*0060*/  BRA.U !UP0, `(.L_x_13) ;  /* 0x00000001082c7547 */ /* 0x000fea000b800000 */
[----:B------:R-:W1:Y:S01]  /*0070*/  LDCU UR6, c[0x0][0x388] ;  /* 0x00007100ff0677ac */ /* 0x000e620008000800 */
[----:B------:R-:W2:Y:S01]  /*0080*/  LDCU UR7, c[0x0][0x390] ;  /* 0x00007200ff0777ac */ /* 0x000ea20008000800 */
[----:B-1----:R-:W-:-:S04]  /*0090*/  VIMNMX R0, PT, PT, R5, UR6, !PT ;  /* 0x0000000605007c48 */ /* 0x002fc8000ffe0100 */
[----:B--2---:R-:W-:-:S13]  /*00a0*/  ISETP.GE.AND P0, PT, R0, UR7, PT ;  /* 0x0000000700007c0c */ /* 0x004fda000bf06270 */
[----:B0-----:R-:W-:Y:S05]  /*00b0*/  @P0 EXIT ;  /* 0x000000000000094d */ /* 0x001fea0003800000 */
[----:B------:R-:W0:Y:S08]  /*00c0*/  LDC R0, c[0x0][0x394] ;  /* 0x0000e500ff007b82 */ /* 0x000e300000000800 */
[----:B------:R-:W1:Y:S01]  /*00d0*/  LDC.64 R2, c[0x0][0x380] ;  /* 0x0000e000ff027b82 */ /* 0x000e620000000a00 */
[----:B0-----:R-:W-:-:S04]  /*00e0*/  IMAD R5, R0, UR6, R5 ;  /* 0x0000000600057c24 */ /* 0x001fc8000f8e0205 */
[----:B-1----:R-:W-:-:S05]  /*00f0*/  IMAD.WIDE R2, R5, 0x4, R2 ;  /* 0x0000000405027825 */ /* 0x002fca00078e0202 */
[----:B------:R-:W-:Y:S01]  /*0100*/  STG.E desc[UR4][R2.64], RZ ;  /* 0x000000ff02007986 */ /* 0x000fe2000c101904 */
[----:B------:R-:W-:Y:S05]  /*0110*/  EXIT ;  /* 0x000000000000794d */ /* 0x000fea0003800000 */
.L_x_13:
[----:B------:R-:W2:Y:S01]  /*0120*/  LDC R4, c[0x0][0x394] ;  /* 0x0000e500ff047b82 */ /* 0x000ea20000000800 */
[----:B------:R-:W1:Y:S02]  /*0130*/  LDCU UR6, c[0x0][0x388] ;  /* 0x00007100ff0677ac */ /* 0x000e640008000800 */
[----:B-1----:R-:W-:-:S04]  /*0140*/  VIMNMX R0, PT, PT, R5, UR6, !PT ;  /* 0x0000000605007c48 */ /* 0x002fc8000ffe0100 */
[----:B--2---:R-:W-:-:S13]  /*0150*/  ISETP.GE.AND P0, PT, R0, R4, PT ;  /* 0x000000040000720c */ /* 0x004fda0003f06270 */
[----:B0-----:R-:W-:Y:S05]  /*0160*/  @P0 EXIT ;  /* 0x000000000000094d */ /* 0x001fea0003800000 */
[----:B------:R-:W0:Y:S01]  /*0170*/  LDC.64 R2, c[0x0][0x380] ;  /* 0x0000e000ff027b82 */ /* 0x000e220000000a00 */
[----:B------:R-:W-:-:S04]  /*0180*/  IMAD R5, R5, R4, UR6 ;  /* 0x0000000605057e24 */ /* 0x000fc8000f8e0204 */
[----:B0-----:R-:W-:-:S05]  /*0190*/  IMAD.WIDE R2, R5, 0x4, R2 ;  /* 0x0000000405027825 */ /* 0x001fca00078e0202 */
[----:B------:R-:W-:Y:S01]  /*01a0*/  STG.E desc[UR4][R2.64], RZ ;  /* 0x000000ff02007986 */ /* 0x000fe2000c101904 */
[----:B------:R-:W-:Y:S05]  /*01b0*/  EXIT ;  /* 0x000000000000794d */ /* 0x000fea0003800000 */
.L_x_14:
        /* <DEDUP_REMOVED lines=12> */
.L_x_47:


//--------------------- .text._Z15eliminarBloquesPiiiii --------------------------
	.section	.text._Z15eliminarBloquesPiiiii,"ax",@progbits
	.align	128
        .global         _Z15eliminarBloquesPiiiii
        .type           _Z15eliminarBloquesPiiiii,@function
        .size           _Z15eliminarBloquesPiiiii,(.L_x_48 - _Z15eliminarBloquesPiiiii)
        .other          _Z15eliminarBloquesPiiiii,@"STO_CUDA_ENTRY STV_DEFAULT"
_Z15eliminarBloquesPiiiii:
.text._Z15eliminarBloquesPiiiii:
[----:B------:R-:W-:Y:S01]  /*0000*/  LDC R1, c[0x0][0x37c] ;  /* 0x0000df00ff017b82 */ /* 0x000fe20000000800 */
[----:B------:R-:W0:Y:S07]  /*0010*/  S2R R3, SR_TID.Y ;  /* 0x0000000000037919 */ /* 0x000e2e0000002200 */
[----:B------:R-:W1:Y:S01]  /*0020*/  LDC R9, c[0x0][0x360] ;  /* 0x0000d800ff097b82 */ /* 0x000e620000000800 */
[----:B------:R-:W2:Y:S01]  /*0030*/  LDCU.64 UR6, c[0x0][0x388] ;  /* 0x00007100ff0677ac */ /* 0x000ea20008000a00 */
[----:B------:R-:W1:Y:S01]  /*0040*/  S2R R4, SR_TID.X ;  /* 0x0000000000047919 */ /* 0x000e620000002100 */
[----:B------:R-:W3:Y:S05]  /*0050*/  LDCU.64 UR10, c[0x0][0x358] ;  /* 0x00006b00ff0a77ac */ /* 0x000eea0008000a00 */
[----:B------:R-:W0:Y:S08]  /*0060*/  S2UR UR5, SR_CTAID.Y ;  /* 0x00000000000579c3 */ /* 0x000e300000002600 */
[----:B------:R-:W0:Y:S08]  /*0070*/  LDC R0, c[0x0][0x364] ;  /* 0x0000d900ff007b82 */ /* 0x000e300000000800 */
[----:B------:R-:W1:Y:S01]  /*0080*/  S2UR UR4, SR_CTAID.X ;  /* 0x00000000000479c3 */ /* 0x000e620000002500 */
[----:B0-----:R-:W-:-:S07]  /*0090*/  IMAD R0, R0, UR5, R3 ;  /* 0x0000000500007c24 */ /* 0x001fce000f8e0203 */
[----:B------:R-:W0:Y:S01]  /*00a0*/  LDC.64 R2, c[0x0][0x380] ;  /* 0x0000e000ff027b82 */ /* 0x000e220000000a00 */
[----:B--2---:R-:W-:Y:S01]  /*00b0*/  ISETP.GE.AND P0, PT, R0, UR6, PT ;  /* 0x0000000600007c0c */ /* 0x004fe2000bf06270 */
[----:B-1----:R-:W-:-:S06]  /*00c0*/  IMAD R9, R9, UR4, R4 ;  /* 0x0000000409097c24 */ /* 0x002fcc000f8e0204 */
[----:B------:R-:W1:Y:S01]  /*00d0*/  LDC.64 R4, c[0x0][0x390] ;  /* 0x0000e400ff047b82 */ /* 0x000e620000000a00 */
[----:B------:R-:W-:-:S13]  /*00e0*/  ISETP.LT.AND P0, PT, R9, UR7, !P0 ;  /* 0x0000000709007c0c */ /* 0x000fda000c701270 */
[----:B------:R-:W-:-:S04]  /*00f0*/  @P0 IMAD R7, R9, UR6, R0 ;  /* 0x0000000609070c24 */ /* 0x000fc8000f8e0200 */
[----:B0-----:R-:W-:-:S06]  /*0100*/  @P0 IMAD.WIDE R6, R7, 0x4, R2 ;  /* 0x0000000407060825 */ /* 0x001fcc00078e0202 */
[----:B---3--:R-:W2:Y:S01]  /*0110*/  @P0 LDG.E R6, desc[UR10][R6.64] ;  /* 0x0000000a06060981 */ /* 0x008ea2000c1e1900 */
[----:B------:R-:W-:Y:S01]  /*0120*/  @P0 MOV R8, 0x400 ;  /* 0x0000040000080802 */ /* 0x000fe20000000f00 */
[----:B-1----:R-:W-:Y:S01]  /*0130*/  IMAD R13, R4, UR6, R5 ;  /* 0x00000006040d7c24 */ /* 0x002fe2000f8e0205 */
[----:B------:R-:W0:Y:S03]  /*0140*/  @P0 S2R R11, SR_CgaCtaId ;  /* 0x00000000000b0919 */ /* 0x000e260000008800 */
[----:B------:R-:W-:Y:S01]  /*0150*/  IMAD.WIDE R2, R13, 0x4, R2 ;  /* 0x000000040d027825 */ /* 0x000fe200078e0202 */
[----:B0-----:R-:W-:-:S05]  /*0160*/  @P0 LEA R8, R11, R8, 0x18 ;  /* 0x000000080b080211 */ /* 0x001fca00078ec0ff */
[----:B------:R-:W-:-:S04]  /*0170*/  @P0 IMAD R11, R9, 0x28, R8 ;  /* 0x00000028090b0824 */ /* 0x000fc800078e0208 */
[----:B------:R-:W-:-:S05]  /*0180*/  @P0 IMAD R11, R0, 0x4, R11 ;  /* 0x00000004000b0824 */ /* 0x000fca00078e020b */
[----:B--2---:R0:W-:Y:S01]  /*0190*/  @P0 STS [R11], R6 ;  /* 0x000000060b000388 */ /* 0x0041e20000000800 */
[----:B------:R-:W-:Y:S06]  /*01a0*/  BAR.SYNC.DEFER_BLOCKING 0x0 ;  /* 0x0000000000007b1d */ /* 0x000fec0000010000 */
[----:B------:R0:W5:Y:S01]  /*01b0*/  LDG.E R2, desc[UR10][R2.64] ;  /* 0x0000000a02027981 */ /* 0x000162000c1e1900 */
[----:B------:R-:W-:Y:S01]  /*01c0*/  ISETP.NE.OR P1, PT, R9, R4, !P0 ;  /* 0x000000040900720c */ /* 0x000fe20004725670 */
[----:B------:R-:W1:Y:S01]  /*01d0*/  LDCU UR4, c[0x0][0x390] ;  /* 0x00007200ff0477ac */ /* 0x000e620008000800 */
[----:B------:R-:W-:Y:S11]  /*01e0*/  BSSY.RECONVERGENT B0, `(.L_x_15) ;  /* 0x000005e000007945 */ /* 0x000ff60003800200 */
[----:B0-----:R-:W-:Y:S05]  /*01f0*/  @P1 BRA `(.L_x_16) ;  /* 0x0000000400701947 */ /* 0x001fea0003800000 */
[----:B------:R-:W0:Y:S01]  /*0200*/  S2R R6, SR_CgaCtaId ;  /* 0x0000000000067919 */ /* 0x000e220000008800 */
[----:B------:R-:W2:Y:S01]  /*0210*/  LDCU UR5, c[0x0][0x394] ;  /* 0x00007280ff0577ac */ /* 0x000ea20008000800 */
[----:B------:R-:W-:-:S04]  /*0220*/  MOV R3, 0x400 ;  /* 0x0000040000037802 */ /* 0x000fc80000000f00 */
[----:B0-----:R-:W-:Y:S02]  /*0230*/  LEA R7, R6, R3, 0x18 ;  /* 0x0000000306077211 */ /* 0x001fe400078ec0ff */
[----:B------:R-:W-:Y:S01]  /*0240*/  VIMNMX R3, PT, PT, RZ, R5, PT ;  /* 0x00000005ff037248 */ /* 0x000fe20003fe0100 */
[----:B--2---:R-:W-:Y:S02]  /*0250*/  IMAD.U32 R5, RZ, RZ, UR5 ;  /* 0x00000005ff057e24 */ /* 0x004fe4000f8e00ff */
[----:B------:R-:W-:-:S07]  /*0260*/  IMAD R4, R4, 0x28, R7 ;  /* 0x0000002804047824 */ /* 0x000fce00078e0207 */
.L_x_18:
[----:B------:R-:W-:Y:S02]  /*0270*/  ISETP.GE.AND P1, PT, R5, 0x1, PT ;  /* 0x000000010500780c */ /* 0x000fe40003f26270 */
[----:B------:R-:W-:-:S11]  /*0280*/  MOV R8, R5 ;  /* 0x0000000500087202 */ /* 0x000fd60000000f00 */
[----:B------:R-:W-:Y:S05]  /*0290*/  @!P1 BRA `(.L_x_17) ;  /* 0x0000000000189947 */ /* 0x000fea0003800000 */
[C---:B------:R-:W-:Y:S02]  /*02a0*/  IMAD R6, R5.reuse, 0x4, R4 ;  /* 0x0000000405067824 */ /* 0x040fe400078e0204 */
[----:B------:R-:W-:-:S03]  /*02b0*/  VIADD R5, R5, 0xffffffff ;  /* 0xffffffff05057836 */ /* 0x000fc60000000000 */
[----:B------:R-:W0:Y:S02]  /*02c0*/  LDS R7, [R6+-0x4] ;  /* 0xfffffc0006077984 */ /* 0x000e240000000800 */
[----:B0----5:R-:W-:-:S13]  /*02d0*/  ISETP.NE.AND P1, PT, R7, R2, PT ;  /* 0x000000020700720c */ /* 0x021fda0003f25270 */
[----:B------:R-:W-:Y:S05]  /*02e0*/  @!P1 BRA `(.L_x_18) ;  /* 0xfffffffc00e09947 */ /* 0x000fea000383ffff */
[----:B------:R-:W-:-:S07]  /*02f0*/  MOV R3, R8 ;  /* 0x0000000800037202 */ /* 0x000fce0000000f00 */
.L_x_17:
[----:B------:R-:W0:Y:S01]  /*0300*/  LDC R5, c[0x0][0x38c] ;  /* 0x0000e300ff057b82 */ /* 0x000e220000000800 */
[----:B------:R-:W2:Y:S07]  /*0310*/  LDCU UR5, c[0x0][0x394] ;  /* 0x00007280ff0577ac */ /* 0x000eae0008000800 */
[----:B------:R-:W0:Y:S02]  /*0320*/  LDC R6, c[0x0][0x394] ;  /* 0x0000e500ff067b82 */ /* 0x000e240000000800 */
[----:B0-----:R-:W-:Y:S01]  /*0330*/  VIADDMNMX R5, R5, 0xffffffff, R6, !PT ;  /* 0xffffffff05057846 */ /* 0x001fe20007800106 */
[----:B--2---:R-:W-:-:S07]  /*0340*/  IMAD.U32 R6, RZ, RZ, UR5 ;  /* 0x00000005ff067e24 */ /* 0x004fce000f8e00ff */
.L_x_20:
[----:B------:R-:W-:Y:S01]  /*0350*/  ISETP.NE.AND P1, PT, R6, R5, PT ;  /* 0x000000050600720c */ /* 0x000fe20003f25270 */
[----:B------:R-:W-:-:S12]  /*0360*/  IMAD.MOV.U32 R8, RZ, RZ, R6 ;  /* 0x000000ffff087224 */ /* 0x000fd800078e0006 */
[----:B------:R-:W-:Y:S05]  /*0370*/  @!P1 BRA `(.L_x_19) ;  /* 0x0000000000189947 */ /* 0x000fea0003800000 */
[C---:B------:R-:W-:Y:S01]  /*0380*/  LEA R7, R6.reuse, R4, 0x2 ;  /* 0x0000000406077211 */ /* 0x040fe200078e10ff */
[----:B------:R-:W-:-:S05]  /*0390*/  VIADD R6, R6, 0x1 ;  /* 0x0000000106067836 */ /* 0x000fca0000000000 */
[----:B------:R-:W0:Y:S02]  /*03a0*/  LDS R7, [R7+0x4] ;  /* 0x0000040007077984 */ /* 0x000e240000000800 */
[----:B0----5:R-:W-:-:S13]  /*03b0*/  ISETP.NE.AND P1, PT, R7, R2, PT ;  /* 0x000000020700720c */ /* 0x021fda0003f25270 */
[----:B------:R-:W-:Y:S05]  /*03c0*/  @!P1 BRA `(.L_x_20) ;  /* 0xfffffffc00e09947 */ /* 0x000fea000383ffff */
[----:B------:R-:W-:-:S07]  /*03d0*/  IMAD.MOV.U32 R5, RZ, RZ, R8 ;  /* 0x000000ffff057224 */ /* 0x000fce00078e0008 */
.L_x_19:
[----:B------:R-:W-:-:S13]  /*03e0*/  ISETP.GT.AND P1, PT, R5, R3, PT ;  /* 0x000000030500720c */ /* 0x000fda0003f24270 */
[----:B------:R-:W-:Y:S05]  /*03f0*/  @!P1 BRA `(.L_x_16) ;  /* 0x0000000000f09947 */ /* 0x000fea0003800000 */
[----:B------:R-:W-:-:S04]  /*0400*/  IADD3 R5, PT, PT, -R3, R5, RZ ;  /* 0x0000000503057210 */ /* 0x000fc80007ffe1ff */
[C---:B------:R-:W-:Y:S01]  /*0410*/  ISETP.GE.U32.AND P2, PT, R5.reuse, 0x7, PT ;  /* 0x000000070500780c */ /* 0x040fe20003f46070 */
[----:B------:R-:W-:-:S05]  /*0420*/  VIADD R10, R5, 0x1 ;  /* 0x00000001050a7836 */ /* 0x000fca0000000000 */
[----:B------:R-:W-:-:S04]  /*0430*/  LOP3.LUT R11, R10, 0x7, RZ, 0xc0, !PT ;  /* 0x000000070a0b7812 */ /* 0x000fc800078ec0ff */
[----:B------:R-:W-:-:S03]  /*0440*/  ISETP.NE.AND P1, PT, R11, RZ, PT ;  /* 0x000000ff0b00720c */ /* 0x000fc60003f25270 */
[----:B------:R-:W-:Y:S10]  /*0450*/  @!P2 BRA `(.L_x_21) ;  /* 0x000000000050a947 */ /* 0x000ff40003800000 */
[----:B------:R-:W0:Y:S01]  /*0460*/  LDC R12, c[0x0][0x388] ;  /* 0x0000e200ff0c7b82 */ /* 0x000e220000000800 */
[----:B------:R-:W0:Y:S01]  /*0470*/  LDCU UR5, c[0x0][0x390] ;  /* 0x00007200ff0577ac */ /* 0x000e220008000800 */
[----:B------:R-:W-:-:S05]  /*0480*/  LOP3.LUT R4, R10, 0xfffffff8, RZ, 0xc0, !PT ;  /* 0xfffffff80a047812 */ /* 0x000fca00078ec0ff */
[----:B------:R-:W-:Y:S01]  /*0490*/  IMAD.MOV R8, RZ, RZ, -R4 ;  /* 0x000000ffff087224 */ /* 0x000fe200078e0a04 */
[----:B------:R-:W2:Y:S01]  /*04a0*/  LDC.64 R6, c[0x0][0x380] ;  /* 0x0000e000ff067b82 */ /* 0x000ea20000000a00 */
[----:B0-----:R-:W-:-:S07]  /*04b0*/  IMAD R9, R12, UR5, R3 ;  /* 0x000000050c097c24 */ /* 0x001fce000f8e0203 */
.L_x_22:
[C---:B0-2---:R-:W-:Y:S01]  /*04c0*/  IMAD.WIDE R4, R9.reuse, 0x4, R6 ;  /* 0x0000000409047825 */ /* 0x045fe200078e0206 */
[----:B------:R-:W-:Y:S02]  /*04d0*/  IADD3 R8, PT, PT, R8, 0x8, RZ ;  /* 0x0000000808087810 */ /* 0x000fe40007ffe0ff */
[----:B------:R-:W-:Y:S01]  /*04e0*/  IADD3 R9, PT, PT, R9, 0x8, RZ ;  /* 0x0000000809097810 */ /* 0x000fe20007ffe0ff */
[----:B------:R-:W-:Y:S01]  /*04f0*/  VIADD R3, R3, 0x8 ;  /* 0x0000000803037836 */ /* 0x000fe20000000000 */
[----:B------:R0:W-:Y:S01]  /*0500*/  STG.E desc[UR10][R4.64], RZ ;  /* 0x000000ff04007986 */ /* 0x0001e2000c10190a */
[----:B------:R-:W-:-:S03]  /*0510*/  ISETP.NE.AND P2, PT, R8, RZ, PT ;  /* 0x000000ff0800720c */ /* 0x000fc60003f45270 */
[----:B------:R0:W-:Y:S04]  /*0520*/  STG.E desc[UR10][R4.64+0x4], RZ ;  /* 0x000004ff04007986 */ /* 0x0001e8000c10190a */
[----:B------:R0:W-:Y:S04]  /*0530*/  STG.E desc[UR10][R4.64+0x8], RZ ;  /* 0x000008ff04007986 */ /* 0x0001e8000c10190a */
[----:B------:R0:W-:Y:S04]  /*0540*/  STG.E desc[UR10][R4.64+0xc], RZ ;  /* 0x00000cff04007986 */ /* 0x0001e8000c10190a */
[----:B------:R0:W-:Y:S04]  /*0550*/  STG.E desc[UR10][R4.64+0x10], RZ ;  /* 0x000010ff04007986 */ /* 0x0001e8000c10190a */
[----:B------:R0:W-:Y:S04]  /*0560*/  STG.E desc[UR10][R4.64+0x14], RZ ;  /* 0x000014ff04007986 */ /* 0x0001e8000c10190a */
[----:B------:R0:W-:Y:S04]  /*0570*/  STG.E desc[UR10][R4.64+0x18], RZ ;  /* 0x000018ff04007986 */ /* 0x0001e8000c10190a */
[----:B------:R0:W-:Y:S01]  /*0580*/  STG.E desc[UR10][R4.64+0x1c], RZ ;  /* 0x00001cff04007986 */ /* 0x0001e2000c10190a */
[----:B------:R-:W-:Y:S05]  /*0590*/  @P2 BRA `(.L_x_22) ;  /* 0xfffffffc00c82947 */ /* 0x000fea000383ffff */
.L_x_21:
[----:B------:R-:W-:Y:S05]  /*05a0*/  @!P1 BRA `(.L_x_16) ;  /* 0x0000000000849947 */ /* 0x000fea0003800000 */
[----:B------:R-:W-:Y:S02]  /*05b0*/  ISETP.GE.U32.AND P1, PT, R11, 0x4, PT ;  /* 0x000000040b00780c */ /* 0x000fe40003f26070 */
[----:B------:R-:W-:-:S04]  /*05c0*/  LOP3.LUT R8, R10, 0x3, RZ, 0xc0, !PT ;  /* 0x000000030a087812 */ /* 0x000fc800078ec0ff */
[----:B------:R-:W-:-:S07]  /*05d0*/  ISETP.NE.AND P2, PT, R8, RZ, PT ;  /* 0x000000ff0800720c */ /* 0x000fce0003f45270 */
[----:B------:R-:W-:Y:S06]  /*05e0*/  @!P1 BRA `(.L_x_23) ;  /* 0x0000000000289947 */ /* 0x000fec0003800000 */
[----:B------:R-:W2:Y:S01]  /*05f0*/  LDC R6, c[0x0][0x388] ;  /* 0x0000e200ff067b82 */ /* 0x000ea20000000800 */
[----:B------:R-:W2:Y:S07]  /*0600*/  LDCU UR5, c[0x0][0x390] ;  /* 0x00007200ff0577ac */ /* 0x000eae0008000800 */
[----:B0-----:R-:W0:Y:S01]  /*0610*/  LDC.64 R4, c[0x0][0x380] ;  /* 0x0000e000ff047b82 */ /* 0x001e220000000a00 */
[----:B--2---:R-:W-:Y:S02]  /*0620*/  IMAD R7, R6, UR5, R3 ;  /* 0x0000000506077c24 */ /* 0x004fe4000f8e0203 */
[----:B------:R-:W-:-:S02]  /*0630*/  VIADD R3, R3, 0x4 ;  /* 0x0000000403037836 */ /* 0x000fc40000000000 */
[----:B0-----:R-:W-:-:S05]  /*0640*/  IMAD.WIDE R4, R7, 0x4, R4 ;  /* 0x0000000407047825 */ /* 0x001fca00078e0204 */
[----:B------:R2:W-:Y:S04]  /*0650*/  STG.E desc[UR10][R4.64], RZ ;  /* 0x000000ff04007986 */ /* 0x0005e8000c10190a */
[----:B------:R2:W-:Y:S04]  /*0660*/  STG.E desc[UR10][R4.64+0x4], RZ ;  /* 0x000004ff04007986 */ /* 0x0005e8000c10190a */
[----:B------:R2:W-:Y:S04]  /*0670*/  STG.E desc[UR10][R4.64+0x8], RZ ;  /* 0x000008ff04007986 */ /* 0x0005e8000c10190a */
[----:B------:R2:W-:Y:S02]  /*0680*/  STG.E desc[UR10][R4.64+0xc], RZ ;  /* 0x00000cff04007986 */ /* 0x0005e4000c10190a */
.L_x_23:
[----:B------:R-:W-:Y:S05]  /*0690*/  @!P2 BRA `(.L_x_16) ;  /* 0x000000000048a947 */ /* 0x000fea0003800000 */
[----:B0-2---:R-:W-:Y:S02]  /*06a0*/  LOP3.LUT R4, R10, 0x1, RZ, 0xc0, !PT ;  /* 0x000000010a047812 */ /* 0x005fe400078ec0ff */
[----:B------:R-:W-:Y:S02]  /*06b0*/  ISETP.NE.AND P1, PT, R8, 0x1, PT ;  /* 0x000000010800780c */ /* 0x000fe40003f25270 */
[----:B------:R-:W-:-:S13]  /*06c0*/  ISETP.NE.U32.AND P2, PT, R4, 0x1, PT ;  /* 0x000000010400780c */ /* 0x000fda0003f45070 */
[----:B------:R-:W0:Y:S08]  /*06d0*/  @!P2 LDC R10, c[0x0][0x390] ;  /* 0x0000e400ff0aab82 */ /* 0x000e300000000800 */
[----:B------:R-:W2:Y:S08]  /*06e0*/  @!P2 LDC R11, c[0x0][0x388] ;  /* 0x0000e200ff0bab82 */ /* 0x000eb00000000800 */
[----:B------:R-:W3:Y:S01]  /*06f0*/  @!P2 LDC.64 R6, c[0x0][0x380] ;  /* 0x0000e000ff06ab82 */ /* 0x000ee20000000a00 */
[----:B------:R-:W-:Y:S05]  /*0700*/  @!P1 BRA `(.L_x_24) ;  /* 0x0000000000209947 */ /* 0x000fea0003800000 */
[----:B------:R-:W4:Y:S01]  /*0710*/  LDC R8, c[0x0][0x388] ;  /* 0x0000e200ff087b82 */ /* 0x000f220000000800 */
[----:B------:R-:W4:Y:S07]  /*0720*/  LDCU UR5, c[0x0][0x390] ;  /* 0x00007200ff0577ac */ /* 0x000f2e0008000800 */
[----:B------:R-:W1:Y:S01]  /*0730*/  LDC.64 R4, c[0x0][0x380] ;  /* 0x0000e000ff047b82 */ /* 0x000e620000000a00 */
[----:B----4-:R-:W-:Y:S01]  /*0740*/  IMAD R9, R8, UR5, R3 ;  /* 0x0000000508097c24 */ /* 0x010fe2000f8e0203 */
[----:B------:R-:W-:-:S03]  /*0750*/  IADD3 R3, PT, PT, R3, 0x2, RZ ;  /* 0x0000000203037810 */ /* 0x000fc60007ffe0ff */
[----:B-1----:R-:W-:-:S05]  /*0760*/  IMAD.WIDE R4, R9, 0x4, R4 ;  /* 0x0000000409047825 */ /* 0x002fca00078e0204 */
[----:B------:R4:W-:Y:S04]  /*0770*/  STG.E desc[UR10][R4.64], RZ ;  /* 0x000000ff04007986 */ /* 0x0009e8000c10190a */
[----:B------:R4:W-:Y:S02]  /*0780*/  STG.E desc[UR10][R4.64+0x4], RZ ;  /* 0x000004ff04007986 */ /* 0x0009e4000c10190a */
.L_x_24:
[----:B0-2-4-:R-:W-:-:S04]  /*0790*/  @!P2 IMAD R5, R11, R10, R3 ;  /* 0x0000000a0b05a224 */ /* 0x015fc800078e0203 */
[----:B---3--:R-:W-:-:S05]  /*07a0*/  @!P2 IMAD.WIDE R4, R5, 0x4, R6 ;  /* 0x000000040504a825 */ /* 0x008fca00078e0206 */
[----:B------:R3:W-:Y:S02]  /*07b0*/  @!P2 STG.E desc[UR10][R4.64], RZ ;  /* 0x000000ff0400a986 */ /* 0x0007e4000c10190a */
.L_x_16:
[----:B-1----:R-:W-:Y:S05]  /*07c0*/  BSYNC.RECONVERGENT B0 ;  /* 0x0000000000007941 */ /* 0x002fea0003800200 */
.L_x_15:
[----:B------:R-:W1:Y:S02]  /*07d0*/  LDCU UR5, c[0x0][0x394] ;  /* 0x00007280ff0577ac */ /* 0x000e640008000800 */
[----:B-1----:R-:W-:-:S13]  /*07e0*/  ISETP.NE.OR P0, PT, R0, UR5, !P0 ;  /* 0x0000000500007c0c */ /* 0x002fda000c705670 */
[----:B------:R-:W-:Y:S05]  /*07f0*/  @P0 EXIT ;  /* 0x000000000000094d */ /* 0x000fea0003800000 */
[----:B------:R-:W1:Y:S01]  /*0800*/  S2UR UR8, SR_CgaCtaId ;  /* 0x00000000000879c3 */ /* 0x000e620000008800 */
[----:B------:R-:W4:Y:S01]  /*0810*/  LDCU UR9, c[0x0][0x390] ;  /* 0x00007200ff0977ac */ /* 0x000f220008000800 */
[----:B------:R-:W-:Y:S01]  /*0820*/  UMOV UR6, 0x400 ;  /* 0x0000040000067882 */ /* 0x000fe20000000000 */
[----:B------:R-:W0:Y:S01]  /*0830*/  LDCU UR7, c[0x0][0x390] ;  /* 0x00007200ff0777ac */ /* 0x000e220008000800 */
[----:B----4-:R-:W-:Y:S02]  /*0840*/  UISETP.LT.AND UP0, UPT, URZ, UR9, UPT ;  /* 0x00000009ff00728c */ /* 0x010fe4000bf01270 */
[----:B-1----:R-:W-:-:S04]  /*0850*/  ULEA UR6, UR8, UR6, 0x18 ;  /* 0x0000000608067291 */ /* 0x002fc8000f8ec0ff */
[----:B------:R-:W-:Y:S02]  /*0860*/  ULEA UR5, UR5, UR6, 0x2 ;  /* 0x0000000605057291 */ /* 0x000fe4000f8e10ff */
[----:B0-----:R-:W-:-:S12]  /*0870*/  USEL UR6, URZ, UR9, UP0 ;  /* 0x00000009ff067287 */ /* 0x001fd80008000000 */
.L_x_26:
[----:B------:R-:W-:Y:S02]  /*0880*/  UISETP.GE.AND UP0, UPT, UR7, 0x1, UPT ;  /* 0x000000010700788c */ /* 0x000fe4000bf06270 */
[----:B------:R-:W-:-:S07]  /*0890*/  UMOV UR8, UR7 ;  /* 0x0000000700087c82 */ /* 0x000fce0008000000 */
[----:B------:R-:W-:Y:S05]  /*08a0*/  BRA.U !UP0, `(.L_x_25) ;  /* 0x0000000108187547 */ /* 0x000fea000b800000 */
[----:B------:R-:W-:Y:S02]  /*08b0*/  UIMAD UR9, UR7, 0x28, UR5 ;  /* 0x00000028070978a4 */ /* 0x000fe4000f8e0205 */
[----:B------:R-:W-:-:S07]  /*08c0*/  UIADD3 UR7, UPT, UPT, UR7, -0x1, URZ ;  /* 0xffffffff07077890 */ /* 0x000fce000fffe0ff */
[----:B------:R-:W0:Y:S02]  /*08d0*/  LDS R3, [UR9+-0x28] ;  /* 0xffffd809ff037984 */ /* 0x000e240008000800 */
[----:B0----5:R-:W-:-:S13]  /*08e0*/  ISETP.NE.AND P0, PT, R3, R2, PT ;  /* 0x000000020300720c */ /* 0x021fda0003f05270 */
[----:B------:R-:W-:Y:S05]  /*08f0*/  @!P0 BRA `(.L_x_26) ;  /* 0xfffffffc00e08947 */ /* 0x000fea000383ffff */
[----:B------:R-:W-:-:S05]  /*0900*/  UMOV UR6, UR8 ;  /* 0x0000000800067c82 */ /* 0x000fca0008000000 */
.L_x_25:
[----:B------:R-:W0:Y:S08]  /*0910*/  LDC R0, c[0x0][0x388] ;  /* 0x0000e200ff007b82 */ /* 0x000e300000000800 */
[----:B------:R-:W0:Y:S02]  /*0920*/  LDC R3, c[0x0][0x390] ;  /* 0x0000e400ff037b82 */ /* 0x000e240000000800 */
[----:B0-----:R-:W-:-:S07]  /*0930*/  VIADDMNMX R0, R0, 0xffffffff, R3, !PT ;  /* 0xffffffff00007846 */ /* 0x001fce0007800103 */
.L_x_28:
[----:B------:R-:W-:Y:S01]  /*0940*/  ISETP.NE.AND P0, PT, R0, UR4, PT ;  /* 0x0000000400007c0c */ /* 0x000fe2000bf05270 */
[----:B------:R-:W-:-:S12]  /*0950*/  UMOV UR7, UR4 ;  /* 0x0000000400077c82 */ /* 0x000fd80008000000 */
[----:B------:R-:W-:Y:S05]  /*0960*/  @!P0 BRA `(.L_x_27) ;  /* 0x0000000000188947 */ /* 0x000fea0003800000 */
[----:B------:R-:W-:Y:S02]  /*0970*/  UIMAD UR8, UR4, 0x28, UR5 ;  /* 0x00000028040878a4 */ /* 0x000fe4000f8e0205 */
[----:B------:R-:W-:-:S07]  /*0980*/  UIADD3 UR4, UPT, UPT, UR4, 0x1, URZ ;  /* 0x0000000104047890 */ /* 0x000fce000fffe0ff */
[----:B------:R-:W0:Y:S02]  /*0990*/  LDS R3, [UR8+0x28] ;  /* 0x00002808ff037984 */ /* 0x000e240008000800 */
[----:B0----5:R-:W-:-:S13]  /*09a0*/  ISETP.NE.AND P0, PT, R3, R2, PT ;  /* 0x000000020300720c */ /* 0x021fda0003f05270 */
[----:B------:R-:W-:Y:S05]  /*09b0*/  @!P0 BRA `(.L_x_28) ;  /* 0xfffffffc00e08947 */ /* 0x000fea000383ffff */
[----:B------:R-:W-:-:S07]  /*09c0*/  IMAD.U32 R0, RZ, RZ, UR7 ;  /* 0x00000007ff007e24 */ /* 0x000fce000f8e00ff */
.L_x_27:
[----:B------:R-:W-:-:S13]  /*09d0*/  ISETP.GT.AND P0, PT, R0, UR6, PT ;  /* 0x0000000600007c0c */ /* 0x000fda000bf04270 */
[----:B------:R-:W-:Y:S05]  /*09e0*/  @!P0 EXIT ;  /* 0x000000000000894d */ /* 0x000fea0003800000 */
[----:B-----5:R-:W-:-:S04]  /*09f0*/  IADD3 R2, PT, PT, R0, -UR6, RZ ;  /* 0x8000000600027c10 */ /* 0x020fc8000fffe0ff */
[C---:B------:R-:W-:Y:S01]  /*0a00*/  ISETP.GE.U32.AND P0, PT, R2.reuse, 0x7, PT ;  /* 0x000000070200780c */ /* 0x040fe20003f06070 */
[----:B------:R-:W-:-:S05]  /*0a10*/  VIADD R0, R2, 0x1 ;  /* 0x0000000102007836 */ /* 0x000fca0000000000 */
[----:B------:R-:W-:-:S04]  /*0a20*/  LOP3.LUT R22, R0, 0x7, RZ, 0xc0, !PT ;  /* 0x0000000700167812 */ /* 0x000fc800078ec0ff */
[----:B------:R-:W-:-:S03]  /*0a30*/  ISETP.NE.AND P1, PT, R22, RZ, PT ;  /* 0x000000ff1600720c */ /* 0x000fc60003f25270 */
[----:B------:R-:W-:Y:S10]  /*0a40*/  @!P0 BRA `(.L_x_29) ;  /* 0x00000000006c8947 */ /* 0x000ff40003800000 */
[----:B------:R-:W0:Y:S01]  /*0a50*/  LDC R23, c[0x0][0x388] ;  /* 0x0000e200ff177b82 */ /* 0x000e220000000800 */
[----:B--23--:R-:W-:-:S04]  /*0a60*/  LOP3.LUT R4, R0, 0xfffffff8, RZ, 0xc0, !PT ;  /* 0xfffffff800047812 */ /* 0x00cfc800078ec0ff */
[----:B------:R-:W-:-:S03]  /*0a70*/  IADD3 R20, PT, PT, -R4, RZ, RZ ;  /* 0x000000ff04147210 */ /* 0x000fc60007ffe1ff */
[----:B------:R-:W0:Y:S08]  /*0a80*/  LDC R6, c[0x0][0x394] ;  /* 0x0000e500ff067b82 */ /* 0x000e300000000800 */
[----:B------:R-:W1:Y:S01]  /*0a90*/  LDC.64 R2, c[0x0][0x380] ;  /* 0x0000e000ff027b82 */ /* 0x000e620000000a00 */
[----:B0-----:R-:W-:-:S07]  /*0aa0*/  IMAD R21, R23, UR6, R6 ;  /* 0x0000000617157c24 */ /* 0x001fce000f8e0206 */
.L_x_30:
[----:B01----:R-:W-:Y:S01]  /*0ab0*/  IMAD.WIDE R4, R21, 0x4, R2 ;  /* 0x0000000415047825 */ /* 0x003fe200078e0202 */
[----:B------:R-:W-:Y:S01]  /*0ac0*/  UIADD3 UR6, UPT, UPT, UR6, 0x8, URZ ;  /* 0x0000000806067890 */ /* 0x000fe2000fffe0ff */
[C---:B------:R-:W-:Y:S02]  /*0ad0*/  LEA R21, R23.reuse, R21, 0x3 ;  /* 0x0000001517157211 */ /* 0x040fe400078e18ff */
[----:B------:R-:W-:Y:S01]  /*0ae0*/  VIADD R20, R20, 0x8 ;  /* 0x0000000814147836 */ /* 0x000fe20000000000 */
[----:B------:R0:W-:Y:S01]  /*0af0*/  STG.E desc[UR10][R4.64], RZ ;  /* 0x000000ff04007986 */ /* 0x0001e2000c10190a */
[----:B------:R-:W-:-:S03]  /*0b00*/  IMAD.WIDE R6, R23, 0x4, R4 ;  /* 0x0000000417067825 */ /* 0x000fc600078e0204 */
[----:B------:R-:W-:Y:S02]  /*0b10*/  ISETP.NE.AND P0, PT, R20, RZ, PT ;  /* 0x000000ff1400720c */ /* 0x000fe40003f05270 */
[----:B------:R0:W-:Y:S01]  /*0b20*/  STG.E desc[UR10][R6.64], RZ ;  /* 0x000000ff06007986 */ /* 0x0001e2000c10190a */
[----:B------:R-:W-:-:S05]  /*0b30*/  IMAD.WIDE R8, R23, 0x4, R6 ;  /* 0x0000000417087825 */ /* 0x000fca00078e0206 */
        /* <DEDUP_REMOVED lines=11> */
[----:B------:R-:W-:Y:S05]  /*0bf0*/  @P0 BRA `(.L_x_30) ;  /* 0xfffffffc00ac0947 */ /* 0x000fea000383ffff */
.L_x_29:
[----:B------:R-:W-:Y:S05]  /*0c00*/  @!P1 EXIT ;  /* 0x000000000000994d */ /* 0x000fea0003800000 */
[----:B------:R-:W-:Y:S02]  /*0c10*/  ISETP.GE.U32.AND P0, PT, R22, 0x4, PT ;  /* 0x000000041600780c */ /* 0x000fe40003f06070 */
[----:B0-----:R-:W-:-:S04]  /*0c20*/  LOP3.LUT R10, R0, 0x3, RZ, 0xc0, !PT ;  /* 0x00000003000a7812 */ /* 0x001fc800078ec0ff */
[----:B------:R-:W-:-:S07]  /*0c30*/  ISETP.NE.AND P1, PT, R10, RZ, PT ;  /* 0x000000ff0a00720c */ /* 0x000fce0003f25270 */
[----:B------:R-:W-:Y:S06]  /*0c40*/  @!P0 BRA `(.L_x_31) ;  /* 0x0000000000348947 */ /* 0x000fec0003800000 */
[----:B------:R-:W0:Y:S08]  /*0c50*/  LDC R9, c[0x0][0x388] ;  /* 0x0000e200ff097b82 */ /* 0x000e300000000800 */
[----:B--23--:R-:W0:Y:S08]  /*0c60*/  LDC R4, c[0x0][0x394] ;  /* 0x0000e500ff047b82 */ /* 0x00ce300000000800 */
[----:B------:R-:W1:Y:S01]  /*0c70*/  LDC.64 R2, c[0x0][0x380] ;  /* 0x0000e000ff027b82 */ /* 0x000e620000000a00 */
[----:B0-----:R-:W-:Y:S01]  /*0c80*/  IMAD R5, R9, UR6, R4 ;  /* 0x0000000609057c24 */ /* 0x001fe2000f8e0204 */
[----:B------:R-:W-:-:S03]  /*0c90*/  UIADD3 UR6, UPT, UPT, UR6, 0x4, URZ ;  /* 0x0000000406067890 */ /* 0x000fc6000fffe0ff */
[----:B-1----:R-:W-:-:S05]  /*0ca0*/  IMAD.WIDE R2, R5, 0x4, R2 ;  /* 0x0000000405027825 */ /* 0x002fca00078e0202 */
[----:B------:R0:W-:Y:S01]  /*0cb0*/  STG.E desc[UR10][R2.64], RZ ;  /* 0x000000ff02007986 */ /* 0x0001e2000c10190a */
[----:B------:R-:W-:-:S05]  /*0cc0*/  IMAD.WIDE R4, R9, 0x4, R2 ;  /* 0x0000000409047825 */ /* 0x000fca00078e0202 */
[----:B------:R0:W-:Y:S01]  /*0cd0*/  STG.E desc[UR10][R4.64], RZ ;  /* 0x000000ff04007986 */ /* 0x0001e2000c10190a */
[----:B------:R-:W-:-:S05]  /*0ce0*/  IMAD.WIDE R6, R9, 0x4, R4 ;  /* 0x0000000409067825 */ /* 0x000fca00078e0204 */
[----:B------:R0:W-:Y:S01]  /*0cf0*/  STG.E desc[UR10][R6.64], RZ ;  /* 0x000000ff06007986 */ /* 0x0001e2000c10190a */
[----:B------:R-:W-:-:S05]  /*0d00*/  IMAD.WIDE R8, R9, 0x4, R6 ;  /* 0x0000000409087825 */ /* 0x000fca00078e0206 */
[----:B------:R0:W-:Y:S02]  /*0d10*/  STG.E desc[UR10][R8.64], RZ ;  /* 0x000000ff08007986 */ /* 0x0001e4000c10190a */
.L_x_31:
[----:B------:R-:W-:Y:S05]  /*0d20*/  @!P1 EXIT ;  /* 0x000000000000994d */ /* 0x000fea0003800000 */
[----:B------:R-:W-:Y:S02]  /*0d30*/  ISETP.NE.AND P0, PT, R10, 0x1, PT ;  /* 0x000000010a00780c */ /* 0x000fe40003f05270 */
[----:B------:R-:W-:-:S04]  /*0d40*/  LOP3.LUT R0, R0, 0x1, RZ, 0xc0, !PT ;  /* 0x0000000100007812 */ /* 0x000fc800078ec0ff */
[----:B------:R-:W-:-:S07]  /*0d50*/  ISETP.NE.U32.AND P1, PT, R0, 0x1, PT ;  /* 0x000000010000780c */ /* 0x000fce0003f25070 */
[----:B------:R-:W-:Y:S06]  /*0d60*/  @!P0 BRA `(.L_x_32) ;  /* 0x0000000000248947 */ /* 0x000fec0003800000 */
[----:B0-23--:R-:W0:Y:S08]  /*0d70*/  LDC R5, c[0x0][0x388] ;  /* 0x0000e200ff057b82 */ /* 0x00de300000000800 */
[----:B------:R-:W0:Y:S08]  /*0d80*/  LDC R0, c[0x0][0x394] ;  /* 0x0000e500ff007b82 */ /* 0x000e300000000800 */
[----:B------:R-:W1:Y:S01]  /*0d90*/  LDC.64 R2, c[0x0][0x380] ;  /* 0x0000e000ff027b82 */ /* 0x000e620000000a00 */
[----:B0-----:R-:W-:Y:S01]  /*0da0*/  IMAD R7, R5, UR6, R0 ;  /* 0x0000000605077c24 */ /* 0x001fe2000f8e0200 */
[----:B------:R-:W-:-:S03]  /*0db0*/  UIADD3 UR6, UPT, UPT, UR6, 0x2, URZ ;  /* 0x0000000206067890 */ /* 0x000fc6000fffe0ff */
[----:B-1----:R-:W-:-:S05]  /*0dc0*/  IMAD.WIDE R2, R7, 0x4, R2 ;  /* 0x0000000407027825 */ /* 0x002fca00078e0202 */
[----:B------:R1:W-:Y:S01]  /*0dd0*/  STG.E desc[UR10][R2.64], RZ ;  /* 0x000000ff02007986 */ /* 0x0003e2000c10190a */
[----:B------:R-:W-:-:S05]  /*0de0*/  IMAD.WIDE R4, R5, 0x4, R2 ;  /* 0x0000000405047825 */ /* 0x000fca00078e0202 */
[----:B------:R1:W-:Y:S02]  /*0df0*/  STG.E desc[UR10][R4.64], RZ ;  /* 0x000000ff04007986 */ /* 0x0003e4000c10190a */
.L_x_32:
[----:B------:R-:W-:Y:S05]  /*0e00*/  @P1 EXIT ;  /* 0x000000000000194d */ /* 0x000fea0003800000 */
[----:B0123--:R-:W0:Y:S08]  /*0e10*/  LDC R5, c[0x0][0x388] ;  /* 0x0000e200ff057b82 */ /* 0x00fe300000000800 */
[----:B------:R-:W0:Y:S08]  /*0e20*/  LDC R0, c[0x0][0x394] ;  /* 0x0000e500ff007b82 */ /* 0x000e300000000800 */
[----:B------:R-:W1:Y:S01]  /*0e30*/  LDC.64 R2, c[0x0][0x380] ;  /* 0x0000e000ff027b82 */ /* 0x000e620000000a00 */
[----:B0-----:R-:W-:-:S04]  /*0e40*/  IMAD R5, R5, UR6, R0 ;  /* 0x0000000605057c24 */ /* 0x001fc8000f8e0200 */
[----:B-1----:R-:W-:-:S05]  /*0e50*/  IMAD.WIDE R2, R5, 0x4, R2 ;  /* 0x0000000405027825 */ /* 0x002fca00078e0202 */
[----:B------:R-:W-:Y:S01]  /*0e60*/  STG.E desc[UR10][R2.64], RZ ;  /* 0x000000ff02007986 */ /* 0x000fe2000c10190a */
[----:B------:R-:W-:Y:S05]  /*0e70*/  EXIT ;  /* 0x000000000000794d */ /* 0x000fea0003800000 */
.L_x_33:
        /* <DEDUP_REMOVED lines=16> */
.L_x_48:


//--------------------- .text._Z15rellenarTableroPiiiiP17curandStateXORWOW --------------------------
	.section	.text._Z15rellenarTableroPiiiiP17curandStateXORWOW,"ax",@progbits
	.align	128
        .global         _Z15rellenarTableroPiiiiP17curandStateXORWOW
        .type           _Z15rellenarTableroPiiiiP17curandStateXORWOW,@function
        .size           _Z15rellenarTableroPiiiiP17curandStateXORWOW,(.L_x_49 - _Z15rellenarTableroPiiiiP17curandStateXORWOW)
        .other          _Z15rellenarTableroPiiiiP17curandStateXORWOW,@"STO_CUDA_ENTRY STV_DEFAULT"
_Z15rellenarTableroPiiiiP17curandStateXORWOW:
.text._Z15rellenarTableroPiiiiP17curandStateXORWOW:
[----:B------:R-:W-:Y:S01]  /*0000*/  LDC R1, c[0x0][0x37c] ;  /* 0x0000df00ff017b82 */ /* 0x000fe20000000800 */
[----:B------:R-:W0:Y:S07]  /*0010*/  S2R R3, SR_TID.X ;  /* 0x0000000000037919 */ /* 0x000e2e0000002100 */
[----:B------:R-:W0:Y:S01]  /*0020*/  S2UR UR6, SR_CTAID.X ;  /* 0x00000000000679c3 */ /* 0x000e220000002500 */
[----:B------:R-:W1:Y:S01]  /*0030*/  LDCU.64 UR4, c[0x0][0x358] ;  /* 0x00006b00ff0477ac */ /* 0x000e620008000a00 */
[----:B------:R-:W-:Y:S01]  /*0040*/  IMAD.MOV.U32 R2, RZ, RZ, 0x5e618f55 ;  /* 0x5e618f55ff027424 */ /* 0x000fe200078e00ff */
[----:B------:R-:W2:Y:S01]  /*0050*/  S2R R5, SR_TID.Y ;  /* 0x0000000000057919 */ /* 0x000ea20000002200 */
[----:B------:R-:W-:Y:S01]  /*0060*/  IMAD.MOV.U32 R6, RZ, RZ, -0x6e0f1928 ;  /* 0x91f0e6d8ff067424 */ /* 0x000fe200078e00ff */
[----:B------:R-:W-:Y:S01]  /*0070*/  BSSY.RECONVERGENT B0, `(.L_x_34) ;  /* 0x00000e1000007945 */ /* 0x000fe20003800200 */
[----:B------:R-:W-:-:S02]  /*0080*/  IMAD.MOV.U32 R7, RZ, RZ, -0x75bd8fc ;  /* 0xf8a42704ff077424 */ /* 0x000fc400078e00ff */
[----:B------:R-:W0:Y:S01]  /*0090*/  LDC R0, c[0x0][0x360] ;  /* 0x0000d800ff007b82 */ /* 0x000e220000000800 */
[----:B------:R-:W-:Y:S02]  /*00a0*/  IMAD.MOV.U32 R10, RZ, RZ, -0x23270784 ;  /* 0xdcd8f87cff0a7424 */ /* 0x000fe400078e00ff */
[----:B------:R-:W-:-:S05]  /*00b0*/  IMAD.MOV.U32 R11, RZ, RZ, -0x7b3d0daa ;  /* 0x84c2f256ff0b7424 */ /* 0x000fca00078e00ff */
[----:B------:R-:W3:Y:S08]  /*00c0*/  LDC.64 R8, c[0x0][0x398] ;  /* 0x0000e600ff087b82 */ /* 0x000ef00000000a00 */
[----:B------:R-:W2:Y:S01]  /*00d0*/  LDC R12, c[0x0][0x364] ;  /* 0x0000d900ff0c7b82 */ /* 0x000ea20000000800 */
[----:B0-----:R-:W-:-:S07]  /*00e0*/  IMAD R0, R0, UR6, R3 ;  /* 0x0000000600007c24 */ /* 0x001fce000f8e0203 */
[----:B------:R-:W2:Y:S01]  /*00f0*/  S2UR UR6, SR_CTAID.Y ;  /* 0x00000000000679c3 */ /* 0x000ea20000002600 */
[----:B------:R-:W-:Y:S01]  /*0100*/  IMAD.MOV.U32 R3, RZ, RZ, -0x74397fae ;  /* 0x8bc68052ff037424 */ /* 0x000fe200078e00ff */
[C---:B------:R-:W-:Y:S01]  /*0110*/  ISETP.NE.AND P0, PT, R0.reuse, RZ, PT ;  /* 0x000000ff0000720c */ /* 0x040fe20003f05270 */
[----:B---3--:R-:W-:-:S05]  /*0120*/  IMAD.WIDE R8, R0, 0x30, R8 ;  /* 0x0000003000087825 */ /* 0x008fca00078e0208 */
[----:B-1----:R0:W-:Y:S04]  /*0130*/  STG.E.64 desc[UR4][R8.64], R2 ;  /* 0x0000000208007986 */ /* 0x0021e8000c101b04 */
[----:B------:R0:W-:Y:S04]  /*0140*/  STG.E.64 desc[UR4][R8.64+0x8], R6 ;  /* 0x0000080608007986 */ /* 0x0001e8000c101b04 */
[----:B------:R0:W-:Y:S01]  /*0150*/  STG.E.64 desc[UR4][R8.64+0x10], R10 ;  /* 0x0000100a08007986 */ /* 0x0001e2000c101b04 */
[----:B--2---:R-:W-:Y:S01]  /*0160*/  IMAD R12, R12, UR6, R5 ;  /* 0x000000060c0c7c24 */ /* 0x004fe2000f8e0205 */
[----:B------:R-:W-:Y:S06]  /*0170*/  @!P0 BRA `(.L_x_35) ;  /* 0x0000000c00408947 */ /* 0x000fec0003800000 */
[--C-:B------:R-:W-:Y:S01]  /*0180*/  SHF.R.S32.HI R13, RZ, 0x1f, R0.reuse ;  /* 0x0000001fff0d7819 */ /* 0x100fe20000011400 */
[----:B------:R-:W-:Y:S02]  /*0190*/  IMAD.MOV.U32 R14, RZ, RZ, RZ ;  /* 0x000000ffff0e7224 */ /* 0x000fe400078e00ff */
[----:B------:R-:W-:-:S07]  /*01a0*/  IMAD.MOV.U32 R16, RZ, RZ, R0 ;  /* 0x000000ffff107224 */ /* 0x000fce00078e0000 */
.L_x_41:
[----:B------:R-:W-:Y:S01]  /*01b0*/  LOP3.LUT R15, R16, 0x3, RZ, 0xc0, !PT ;  /* 0x00000003100f7812 */ /* 0x000fe200078ec0ff */
[----:B------:R-:W-:Y:S03]  /*01c0*/  BSSY.RECONVERGENT B1, `(.L_x_36) ;  /* 0x00000c5000017945 */ /* 0x000fe60003800200 */
[----:B------:R-:W-:-:S04]  /*01d0*/  ISETP.NE.U32.AND P0, PT, R15, RZ, PT ;  /* 0x000000ff0f00720c */ /* 0x000fc80003f05070 */
[----:B------:R-:W-:-:S13]  /*01e0*/  ISETP.NE.AND.EX P0, PT, RZ, RZ, PT, P0 ;  /* 0x000000ffff00720c */ /* 0x000fda0003f05300 */
[----:B-1----:R-:W-:Y:S05]  /*01f0*/  @!P0 BRA `(.L_x_37) ;  /* 0x0000000c00048947 */ /* 0x002fea0003800000 */
[----:B0-----:R-:W0:Y:S01]  /*0200*/  LDC.64 R6, c[0x4][RZ] ;  /* 0x01000000ff067b82 */ /* 0x001e220000000a00 */
[----:B------:R-:W-:Y:S02]  /*0210*/  IMAD.MOV.U32 R18, RZ, RZ, RZ ;  /* 0x000000ffff127224 */ /* 0x000fe400078e00ff */
[----:B0-----:R-:W-:-:S07]  /*0220*/  IMAD.WIDE.U32 R6, R14, 0xc80, R6 ;  /* 0x00000c800e067825 */ /* 0x001fce00078e0006 */
.L_x_40:
[----:B-1----:R-:W-:Y:S01]  /*0230*/  IMAD.MOV.U32 R17, RZ, RZ, RZ ;  /* 0x000000ffff117224 */ /* 0x002fe200078e00ff */
[----:B------:R-:W-:Y:S01]  /*0240*/  CS2R R4, SRZ ;  /* 0x0000000000047805 */ /* 0x000fe2000001ff00 */
[----:B------:R-:W-:Y:S01]  /*0250*/  IMAD.MOV.U32 R19, RZ, RZ, RZ ;  /* 0x000000ffff137224 */ /* 0x000fe200078e00ff */
[----:B------:R-:W-:-:S07]  /*0260*/  CS2R R2, SRZ ;  /* 0x0000000000027805 */ /* 0x000fce000001ff00 */
.L_x_39:
[----:B------:R-:W-:-:S05]  /*0270*/  IMAD.WIDE.U32 R10, R19, 0x4, R8 ;  /* 0x00000004130a7825 */ /* 0x000fca00078e0008 */
[----:B------:R0:W5:Y:S01]  /*0280*/  LDG.E R20, desc[UR4][R10.64+0x4] ;  /* 0x000004040a147981 */ /* 0x000162000c1e1900 */
[----:B------:R-:W-:Y:S02]  /*0290*/  IMAD.SHL.U32 R21, R19, 0x20, RZ ;  /* 0x0000002013157824 */ /* 0x000fe400078e00ff */
[----:B------:R-:W-:-:S07]  /*02a0*/  IMAD.MOV.U32 R22, RZ, RZ, RZ ;  /* 0x000000ffff167224 */ /* 0x000fce00078e00ff */
.L_x_38:
[----:B-----5:R-:W-:Y:S01]  /*02b0*/  SHF.R.U32.HI R25, RZ, R22, R20 ;  /* 0x00000016ff197219 */ /* 0x020fe20000011614 */
[----:B0-----:R-:W-:-:S03]  /*02c0*/  IMAD.IADD R10, R21, 0x1, R22 ;  /* 0x00000001150a7824 */ /* 0x001fc600078e0216 */
[----:B------:R-:W-:-:S04]  /*02d0*/  LOP3.LUT R11, R25, 0x1, RZ, 0xc0, !PT ;  /* 0x00000001190b7812 */ /* 0x000fc800078ec0ff */
[----:B------:R-:W-:Y:S01]  /*02e0*/  ISETP.NE.U32.AND P0, PT, R11, 0x1, PT ;  /* 0x000000010b00780c */ /* 0x000fe20003f05070 */
[----:B------:R-:W-:-:S03]  /*02f0*/  IMAD R11, R10, 0x5, RZ ;  /* 0x000000050a0b7824 */ /* 0x000fc600078e02ff */
[----:B------:R-:W-:Y:S01]  /*0300*/  R2P PR, R25, 0x7e ;  /* 0x0000007e19007804 */ /* 0x000fe20000000000 */
[----:B------:R-:W-:-:S08]  /*0310*/  IMAD.WIDE.U32 R10, R11, 0x4, R6 ;  /* 0x000000040b0a7825 */ /* 0x000fd000078e0006 */
[----:B------:R-:W2:Y:S04]  /*0320*/  @!P0 LDG.E R26, desc[UR4][R10.64+0x10] ;  /* 0x000010040a1a8981 */ /* 0x000ea8000c1e1900 */
[----:B------:R-:W3:Y:S04]  /*0330*/  @P1 LDG.E R28, desc[UR4][R10.64+0x24] ;  /* 0x000024040a1c1981 */ /* 0x000ee8000c1e1900 */
[----:B------:R-:W4:Y:S04]  /*0340*/  @!P0 LDG.E R24, desc[UR4][R10.64] ;  /* 0x000000040a188981 */ /* 0x000f28000c1e1900 */
[----:B------:R-:W4:Y:S04]  /*0350*/  @P2 LDG.E R23, desc[UR4][R10.64+0x38] ;  /* 0x000038040a172981 */ /* 0x000f28000c1e1900 */
[----:B------:R-:W4:Y:S01]  /*0360*/  @P1 LDG.E R27, desc[UR4][R10.64+0x20] ;  /* 0x000020040a1b1981 */ /* 0x000f22000c1e1900 */
[----:B--2---:R-:W-:-:S03]  /*0370*/  @!P0 LOP3.LUT R5, R5, R26, RZ, 0x3c, !PT ;  /* 0x0000001a05058212 */ /* 0x004fc600078e3cff */
[----:B------:R-:W2:Y:S01]  /*0380*/  @P3 LDG.E R26, desc[UR4][R10.64+0x4c] ;  /* 0x00004c040a1a3981 */ /* 0x000ea2000c1e1900 */
[----:B---3--:R-:W-:-:S03]  /*0390*/  @P1 LOP3.LUT R5, R5, R28, RZ, 0x3c, !PT ;  /* 0x0000001c05051212 */ /* 0x008fc600078e3cff */
[----:B------:R-:W3:Y:S01]  /*03a0*/  @P4 LDG.E R28, desc[UR4][R10.64+0x60] ;  /* 0x000060040a1c4981 */ /* 0x000ee2000c1e1900 */
[----:B----4-:R-:W-:-:S03]  /*03b0*/  @!P0 LOP3.LUT R17, R17, R24, RZ, 0x3c, !PT ;  /* 0x0000001811118212 */ /* 0x010fc600078e3cff */
[----:B------:R-:W4:Y:S01]  /*03c0*/  @!P0 LDG.E R24, desc[UR4][R10.64+0x8] ;  /* 0x000008040a188981 */ /* 0x000f22000c1e1900 */
[----:B------:R-:W-:-:S03]  /*03d0*/  @P2 LOP3.LUT R5, R5, R23, RZ, 0x3c, !PT ;  /* 0x0000001705052212 */ /* 0x000fc600078e3cff */
[----:B------:R-:W3:Y:S01]  /*03e0*/  @!P0 LDG.E R23, desc[UR4][R10.64+0x4] ;  /* 0x000004040a178981 */ /* 0x000ee2000c1e1900 */
[----:B--2---:R-:W-:-:S03]  /*03f0*/  @P3 LOP3.LUT R5, R5, R26, RZ, 0x3c, !PT ;  /* 0x0000001a05053212 */ /* 0x004fc600078e3cff */
[----:B------:R-:W2:Y:S01]  /*0400*/  @P5 LDG.E R26, desc[UR4][R10.64+0x74] ;  /* 0x000074040a1a5981 */ /* 0x000ea2000c1e1900 */
[----:B----4-:R-:W-:-:S03]  /*0410*/  @!P0 LOP3.LUT R3, R3, R24, RZ, 0x3c, !PT ;  /* 0x0000001803038212 */ /* 0x010fc600078e3cff */
[----:B------:R-:W4:Y:S01]  /*0420*/  @P1 LDG.E R24, desc[UR4][R10.64+0x14] ;  /* 0x000014040a181981 */ /* 0x000f22000c1e1900 */
[----:B---3--:R-:W-:-:S03]  /*0430*/  @!P0 LOP3.LUT R2, R2, R23, RZ, 0x3c, !PT ;  /* 0x0000001702028212 */ /* 0x008fc600078e3cff */
[----:B------:R-:W3:Y:S01]  /*0440*/  @!P0 LDG.E R23, desc[UR4][R10.64+0xc] ;  /* 0x00000c040a178981 */ /* 0x000ee2000c1e1900 */
[----:B------:R-:W-:-:S03]  /*0450*/  @P4 LOP3.LUT R5, R5, R28, RZ, 0x3c, !PT ;  /* 0x0000001c05054212 */ /* 0x000fc600078e3cff */
[----:B------:R-:W3:Y:S01]  /*0460*/  @P6 LDG.E R28, desc[UR4][R10.64+0x88] ;  /* 0x000088040a1c6981 */ /* 0x000ee2000c1e1900 */
[----:B--2---:R-:W-:-:S03]  /*0470*/  @P5 LOP3.LUT R5, R5, R26, RZ, 0x3c, !PT ;  /* 0x0000001a05055212 */ /* 0x004fc600078e3cff */
[----:B------:R-:W2:Y:S01]  /*0480*/  @P2 LDG.E R26, desc[UR4][R10.64+0x28] ;  /* 0x000028040a1a2981 */ /* 0x000ea2000c1e1900 */
[----:B----4-:R-:W-:-:S03]  /*0490*/  @P1 LOP3.LUT R17, R17, R24, RZ, 0x3c, !PT ;  /* 0x0000001811111212 */ /* 0x010fc600078e3cff */
[----:B------:R-:W4:Y:S01]  /*04a0*/  @P1 LDG.E R24, desc[UR4][R10.64+0x1c] ;  /* 0x00001c040a181981 */ /* 0x000f22000c1e1900 */
[----:B---3--:R-:W-:-:S03]  /*04b0*/  @!P0 LOP3.LUT R4, R4, R23, RZ, 0x3c, !PT ;  /* 0x0000001704048212 */ /* 0x008fc600078e3cff */
[----:B------:R-:W3:Y:S01]  /*04c0*/  @P1 LDG.E R23, desc[UR4][R10.64+0x18] ;  /* 0x000018040a171981 */ /* 0x000ee2000c1e1900 */
[----:B------:R-:W-:-:S03]  /*04d0*/  @P1 LOP3.LUT R4, R4, R27, RZ, 0x3c, !PT ;  /* 0x0000001b04041212 */ /* 0x000fc600078e3cff */
[----:B------:R-:W3:Y:S01]  /*04e0*/  @P2 LDG.E R27, desc[UR4][R10.64+0x34] ;  /* 0x000034040a1b2981 */ /* 0x000ee2000c1e1900 */
[----:B--2---:R-:W-:-:S03]  /*04f0*/  @P2 LOP3.LUT R17, R17, R26, RZ, 0x3c, !PT ;  /* 0x0000001a11112212 */ /* 0x004fc600078e3cff */
[----:B------:R-:W2:Y:S01]  /*0500*/  @P3 LDG.E R26, desc[UR4][R10.64+0x3c] ;  /* 0x00003c040a1a3981 */ /* 0x000ea2000c1e1900 */
[----:B----4-:R-:W-:-:S03]  /*0510*/  @P1 LOP3.LUT R3, R3, R24, RZ, 0x3c, !PT ;  /* 0x0000001803031212 */ /* 0x010fc600078e3cff */
[----:B------:R-:W4:Y:S01]  /*0520*/  @P2 LDG.E R24, desc[UR4][R10.64+0x30] ;  /* 0x000030040a182981 */ /* 0x000f22000c1e1900 */
[----:B---3--:R-:W-:-:S03]  /*0530*/  @P1 LOP3.LUT R2, R2, R23, RZ, 0x3c, !PT ;  /* 0x0000001702021212 */ /* 0x008fc600078e3cff */
        /* <DEDUP_REMOVED lines=25> */
[----:B------:R-:W-:Y:S02]  /*06d0*/  LOP3.LUT P0, RZ, R25, 0x80, RZ, 0xc0, !PT ;  /* 0x0000008019ff7812 */ /* 0x000fe4000780c0ff */
[----:B------:R-:W-:Y:S02]  /*06e0*/  @P5 LOP3.LUT R4, R4, R27, RZ, 0x3c, !PT ;  /* 0x0000001b04045212 */ /* 0x000fe400078e3cff */
[----:B------:R-:W3:Y:S01]  /*06f0*/  @P6 LDG.E R27, desc[UR4][R10.64+0x84] ;  /* 0x000084040a1b6981 */ /* 0x000ee2000c1e1900 */
[----:B--2---:R-:W-:-:S08]  /*0700*/  @P6 LOP3.LUT R17, R17, R26, RZ, 0x3c, !PT ;  /* 0x0000001a11116212 */ /* 0x004fd000078e3cff */
        /* <DEDUP_REMOVED lines=13> */
[----:B------:R-:W-:Y:S02]  /*07e0*/  @P6 LOP3.LUT R5, R5, R28, RZ, 0x3c, !PT ;  /* 0x0000001c05056212 */ /* 0x000fe400078e3cff */
[----:B------:R-:W-:Y:S02]  /*07f0*/  @P0 LOP3.LUT R4, R4, R27, RZ, 0x3c, !PT ;  /* 0x0000001b04040212 */ /* 0x000fe400078e3cff */
[----:B--2---:R-:W-:Y:S02]  /*0800*/  @P0 LOP3.LUT R5, R5, R26, RZ, 0x3c, !PT ;  /* 0x0000001a05050212 */ /* 0x004fe400078e3cff */
[----:B----4-:R-:W-:Y:S02]  /*0810*/  @P0 LOP3.LUT R3, R3, R24, RZ, 0x3c, !PT ;  /* 0x0000001803030212 */ /* 0x010fe400078e3cff */
[----:B---3--:R-:W-:Y:S02]  /*0820*/  @P0 LOP3.LUT R2, R2, R23, RZ, 0x3c, !PT ;  /* 0x0000001702020212 */ /* 0x008fe400078e3cff */
[----:B------:R-:W-:-:S13]  /*0830*/  R2P PR, R25.B1, 0x7f ;  /* 0x0000007f19007804 */ /* 0x000fda0000001000 */
[----:B------:R-:W2:Y:S04]  /*0840*/  @P0 LDG.E R23, desc[UR4][R10.64+0xa4] ;  /* 0x0000a4040a170981 */ /* 0x000ea8000c1e1900 */
[----:B------:R-:W3:Y:S04]  /*0850*/  @P0 LDG.E R24, desc[UR4][R10.64+0xa0] ;  /* 0x0000a0040a180981 */ /* 0x000ee8000c1e1900 */
[----:B------:R-:W4:Y:S04]  /*0860*/  @P0 LDG.E R26, desc[UR4][R10.64+0xa8] ;  /* 0x0000a8040a1a0981 */ /* 0x000f28000c1e1900 */
[----:B------:R-:W4:Y:S04]  /*0870*/  @P1 LDG.E R27, desc[UR4][R10.64+0xb8] ;  /* 0x0000b8040a1b1981 */ /* 0x000f28000c1e1900 */
[----:B------:R-:W4:Y:S01]  /*0880*/  @P2 LDG.E R28, desc[UR4][R10.64+0xc8] ;  /* 0x0000c8040a1c2981 */ /* 0x000f22000c1e1900 */
[----:B--2---:R-:W-:-:S03]  /*0890*/  @P0 LOP3.LUT R2, R2, R23, RZ, 0x3c, !PT ;  /* 0x0000001702020212 */ /* 0x004fc600078e3cff */
[----:B------:R-:W2:Y:S01]  /*08a0*/  @P0 LDG.E R23, desc[UR4][R10.64+0xac] ;  /* 0x0000ac040a170981 */ /* 0x000ea2000c1e1900 */
[----:B---3--:R-:W-:-:S03]  /*08b0*/  @P0 LOP3.LUT R17, R17, R24, RZ, 0x3c, !PT ;  /* 0x0000001811110212 */ /* 0x008fc600078e3cff */
[----:B------:R-:W3:Y:S01]  /*08c0*/  @P0 LDG.E R24, desc[UR4][R10.64+0xb0] ;  /* 0x0000b0040a180981 */ /* 0x000ee2000c1e1900 */
[----:B----4-:R-:W-:-:S03]  /*08d0*/  @P0 LOP3.LUT R3, R3, R26, RZ, 0x3c, !PT ;  /* 0x0000001a03030212 */ /* 0x010fc600078e3cff */
        /* <DEDUP_REMOVED lines=13> */
[----:B------:R-:W-:Y:S02]  /*09b0*/  @P1 LOP3.LUT R2, R2, R27, RZ, 0x3c, !PT ;  /* 0x0000001b02021212 */ /* 0x000fe400078e3cff */
[----:B------:R-:W-:Y:S02]  /*09c0*/  @P2 LOP3.LUT R17, R17, R28, RZ, 0x3c, !PT ;  /* 0x0000001c11112212 */ /* 0x000fe400078e3cff */
[----:B------:R-:W-:Y:S01]  /*09d0*/  LOP3.LUT P0, RZ, R25, 0x8000, RZ, 0xc0, !PT ;  /* 0x0000800019ff7812 */ /* 0x000fe2000780c0ff */
[----:B------:R-:W4:Y:S04]  /*09e0*/  @P4 LDG.E R28, desc[UR4][R10.64+0xf0] ;  /* 0x0000f0040a1c4981 */ /* 0x000f28000c1e1900 */
[----:B------:R-:W4:Y:S08]  /*09f0*/  @P2 LDG.E R25, desc[UR4][R10.64+0xd4] ;  /* 0x0000d4040a192981 */ /* 0x000f30000c1e1900 */
        /* <DEDUP_REMOVED lines=14> */
[----:B------:R-:W-:Y:S01]  /*0ae0*/  @P4 LOP3.LUT R17, R17, R28, RZ, 0x3c, !PT ;  /* 0x0000001c11114212 */ /* 0x000fe200078e3cff */
        /* <DEDUP_REMOVED lines=14> */
[----:B------:R-:W-:-:S03]  /*0bd0*/  @P4 LOP3.LUT R2, R2, R25, RZ, 0x3c, !PT ;  /* 0x0000001902024212 */ /* 0x000fc600078e3cff */
        /* <DEDUP_REMOVED lines=17> */
[----:B------:R-:W-:-:S05]  /*0cf0*/  VIADD R22, R22, 0x10 ;  /* 0x0000001016167836 */ /* 0x000fca0000000000 */
[----:B------:R-:W-:Y:S02]  /*0d00*/  ISETP.NE.AND P1, PT, R22, 0x20, PT ;  /* 0x000000201600780c */ /* 0x000fe40003f25270 */
[----:B------:R-:W-:Y:S02]  /*0d10*/  @P0 LOP3.LUT R17, R17, R28, RZ, 0x3c, !PT ;  /* 0x0000001c11110212 */ /* 0x000fe400078e3cff */
[----:B------:R-:W-:Y:S02]  /*0d20*/  @P0 LOP3.LUT R2, R2, R25, RZ, 0x3c, !PT ;  /* 0x0000001902020212 */ /* 0x000fe400078e3cff */
[----:B--2---:R-:W-:Y:S02]  /*0d30*/  @P6 LOP3.LUT R4, R4, R23, RZ, 0x3c, !PT ;  /* 0x0000001704046212 */ /* 0x004fe400078e3cff */
[----:B---3--:R-:W-:Y:S02]  /*0d40*/  @P0 LOP3.LUT R3, R3, R24, RZ, 0x3c, !PT ;  /* 0x0000001803030212 */ /* 0x008fe400078e3cff */
[----:B------:R-:W-:-:S02]  /*0d50*/  @P0 LOP3.LUT R4, R4, R27, RZ, 0x3c, !PT ;  /* 0x0000001b04040212 */ /* 0x000fc400078e3cff */
[----:B----4-:R-:W-:Y:S01]  /*0d60*/  @P0 LOP3.LUT R5, R5, R26, RZ, 0x3c, !PT ;  /* 0x0000001a05050212 */ /* 0x010fe200078e3cff */
[----:B------:R-:W-:Y:S06]  /*0d70*/  @P1 BRA `(.L_x_38) ;  /* 0xfffffff4004c1947 */ /* 0x000fec000383ffff */
[----:B------:R-:W-:-:S05]  /*0d80*/  VIADD R19, R19, 0x1 ;  /* 0x0000000113137836 */ /* 0x000fca0000000000 */
[----:B------:R-:W-:-:S13]  /*0d90*/  ISETP.NE.AND P0, PT, R19, 0x5, PT ;  /* 0x000000051300780c */ /* 0x000fda0003f05270 */
[----:B------:R-:W-:Y:S05]  /*0da0*/  @P0 BRA `(.L_x_39) ;  /* 0xfffffff400300947 */ /* 0x000fea000383ffff */
[----:B------:R1:W-:Y:S01]  /*0db0*/  STG.E.64 desc[UR4][R8.64+0x8], R2 ;  /* 0x0000080208007986 */ /* 0x0003e2000c101b04 */
[----:B------:R-:W-:-:S03]  /*0dc0*/  VIADD R18, R18, 0x1 ;  /* 0x0000000112127836 */ /* 0x000fc60000000000 */
[----:B------:R1:W-:Y:S02]  /*0dd0*/  STG.E.64 desc[UR4][R8.64+0x10], R4 ;  /* 0x0000100408007986 */ /* 0x0003e4000c101b04 */
[----:B------:R-:W-:Y:S02]  /*0de0*/  ISETP.GE.U32.AND P0, PT, R18, R15, PT ;  /* 0x0000000f1200720c */ /* 0x000fe40003f06070 */
[----:B------:R1:W-:Y:S11]  /*0df0*/  STG.E desc[UR4][R8.64+0x4], R17 ;  /* 0x0000041108007986 */ /* 0x0003f6000c101904 */
[----:B------:R-:W-:Y:S05]  /*0e00*/  @!P0 BRA `(.L_x_40) ;  /* 0xfffffff400088947 */ /* 0x000fea000383ffff */
.L_x_37:
[----:B------:R-:W-:Y:S05]  /*0e10*/  BSYNC.RECONVERGENT B1 ;  /* 0x0000000000017941 */ /* 0x000fea0003800200 */
.L_x_36:
[----:B------:R-:W-:Y:S01]  /*0e20*/  ISETP.GT.U32.AND P0, PT, R16, 0x3, PT ;  /* 0x000000031000780c */ /* 0x000fe20003f04070 */
[----:B------:R-:W-:Y:S01]  /*0e30*/  VIADD R14, R14, 0x1 ;  /* 0x000000010e0e7836 */ /* 0x000fe20000000000 */
[--C-:B------:R-:W-:Y:S02]  /*0e40*/  SHF.R.U64 R16, R16, 0x2, R13.reuse ;  /* 0x0000000210107819 */ /* 0x100fe4000000120d */
[----:B------:R-:W-:Y:S02]  /*0e50*/  ISETP.GT.U32.AND.EX P0, PT, R13, RZ, PT, P0 ;  /* 0x000000ff0d00720c */ /* 0x000fe40003f04100 */
[----:B------:R-:W-:-:S11]  /*0e60*/  SHF.R.U32.HI R13, RZ, 0x2, R13 ;  /* 0x00000002ff0d7819 */ /* 0x000fd6000001160d */
[----:B------:R-:W-:Y:S05]  /*0e70*/  @P0 BRA `(.L_x_41) ;  /* 0xfffffff000cc0947 */ /* 0x000fea000383ffff */
.L_x_35:
[----:B------:R-:W-:Y:S05]  /*0e80*/  BSYNC.RECONVERGENT B0 ;  /* 0x0000000000007941 */ /* 0x000fea0003800200 */
.L_x_34:
[----:B------:R-:W2:Y:S01]  /*0e90*/  LDCU.64 UR6, c[0x0][0x388] ;  /* 0x00007100ff0677ac */ /* 0x000ea20008000a00 */
[----:B------:R3:W-:Y:S04]  /*0ea0*/  STG.E.64 desc[UR4][R8.64+0x18], RZ ;  /* 0x000018ff08007986 */ /* 0x0007e8000c101b04 */
[----:B------:R3:W-:Y:S04]  /*0eb0*/  STG.E desc[UR4][R8.64+0x20], RZ ;  /* 0x000020ff08007986 */ /* 0x0007e8000c101904 */
[----:B------:R3:W-:Y:S01]  /*0ec0*/  STG.E.64 desc[UR4][R8.64+0x28], RZ ;  /* 0x000028ff08007986 */ /* 0x0007e2000c101b04 */
[----:B--2---:R-:W-:-:S04]  /*0ed0*/  ISETP.GE.AND P0, PT, R12, UR6, PT ;  /* 0x000000060c007c0c */ /* 0x004fc8000bf06270 */
[----:B------:R-:W-:-:S13]  /*0ee0*/  ISETP.GE.OR P0, PT, R0, UR7, P0 ;  /* 0x0000000700007c0c */ /* 0x000fda0008706670 */
[----:B---3--:R-:W-:Y:S05]  /*0ef0*/  @P0 EXIT ;  /* 0x000000000000094d */ /* 0x008fea0003800000 */
[----:B01----:R-:W0:Y:S01]  /*0f00*/  LDC.64 R2, c[0x0][0x380] ;  /* 0x0000e000ff027b82 */ /* 0x003e220000000a00 */
[----:B------:R-:W-:-:S04]  /*0f10*/  IMAD R5, R12, UR7, RZ ;  /* 0x000000070c057c24 */ /* 0x000fc8000f8e02ff */
[----:B------:R-:W-:-:S04]  /*0f20*/  IMAD.IADD R7, R0, 0x1, R5 ;  /* 0x0000000100077824 */ /* 0x000fc800078e0205 */
[----:B0-----:R-:W-:-:S05]  /*0f30*/  IMAD.WIDE R2, R7, 0x4, R2 ;  /* 0x0000000407027825 */ /* 0x001fca00078e0202 */
[----:B------:R-:W2:Y:S02]  /*0f40*/  LDG.E R0, desc[UR4][R2.64] ;  /* 0x0000000402007981 */ /* 0x000ea4000c1e1900 */
[----:B--2---:R-:W-:-:S13]  /*0f50*/  ISETP.NE.AND P0, PT, R0, RZ, PT ;  /* 0x000000ff0000720c */ /* 0x004fda0003f05270 */
[----:B------:R-:W-:Y:S05]  /*0f60*/  @P0 EXIT ;  /* 0x000000000000094d */ /* 0x000fea0003800000 */
[----:B------:R-:W-:Y:S01]  /*0f70*/  IMAD.WIDE R8, R5, 0x30, R8 ;  /* 0x0000003005087825 */ /* 0x000fe200078e0208 */
[----:B------:R-:W0:Y:S04]  /*0f80*/  LDCU UR6, c[0x0][0x390] ;  /* 0x00007200ff0677ac */ /* 0x000e280008000800 */
[----:B------:R-:W2:Y:S04]  /*0f90*/  LDG.E.64 R10, desc[UR4][R8.64] ;  /* 0x00000004080a7981 */ /* 0x000ea8000c1e1b00 */
[----:B------:R-:W3:Y:S04]  /*0fa0*/  LDG.E.64 R4, desc[UR4][R8.64+0x10] ;  /* 0x0000100408047981 */ /* 0x000ee8000c1e1b00 */
[----:B------:R-:W4:Y:S01]  /*0fb0*/  LDG.E.64 R6, desc[UR4][R8.64+0x8] ;  /* 0x0000080408067981 */ /* 0x000f22000c1e1b00 */
[----:B0-----:R-:W0:Y:S01]  /*0fc0*/  I2F.U32.RP R14, UR6 ;  /* 0x00000006000e7d06 */ /* 0x001e220008209000 */
[----:B------:R-:W-:-:S07]  /*0fd0*/  ISETP.NE.U32.AND P1, PT, RZ, UR6, PT ;  /* 0x00000006ff007c0c */ /* 0x000fce000bf25070 */
[----:B0-----:R-:W0:Y:S02]  /*0fe0*/  MUFU.RCP R14, R14 ;  /* 0x0000000e000e7308 */ /* 0x001e240000001000 */
[----:B0-----:R-:W-:-:S06]  /*0ff0*/  VIADD R13, R14, 0xffffffe ;  /* 0x0ffffffe0e0d7836 */ /* 0x001fcc0000000000 */
[----:B------:R-:W0:Y:S02]  /*1000*/  F2I.FTZ.U32.TRUNC.NTZ R13, R13 ;  /* 0x0000000d000d7305 */ /* 0x000e24000021f000 */
[----:B0-----:R-:W-:Y:S01]  /*1010*/  IMAD.MOV R15, RZ, RZ, -R13 ;  /* 0x000000ffff0f7224 */ /* 0x001fe200078e0a0d */
[----:B--2---:R-:W-:Y:S01]  /*1020*/  SHF.R.U32.HI R0, RZ, 0x2, R11 ;  /* 0x00000002ff007819 */ /* 0x004fe2000001160b */
[----:B------:R-:W-:-:S03]  /*1030*/  VIADD R10, R10, 0x587c5 ;  /* 0x000587c50a0a7836 */ /* 0x000fc60000000000 */
[----:B------:R-:W-:Y:S01]  /*1040*/  LOP3.LUT R0, R0, R11, RZ, 0x3c, !PT ;  /* 0x0000000b00007212 */ /* 0x000fe200078e3cff */
[----:B---3--:R-:W-:Y:S02]  /*1050*/  IMAD.SHL.U32 R11, R5, 0x10, RZ ;  /* 0x00000010050b7824 */ /* 0x008fe400078e00ff */
[----:B------:R-:W-:Y:S02]  /*1060*/  IMAD.MOV.U32 R14, RZ, RZ, R5 ;  /* 0x000000ffff0e7224 */ /* 0x000fe400078e0005 */
[----:B------:R-:W-:-:S05]  /*1070*/  IMAD.SHL.U32 R12, R0, 0x2, RZ ;  /* 0x00000002000c7824 */ /* 0x000fca00078e00ff */
[----:B------:R-:W-:Y:S01]  /*1080*/  LOP3.LUT R12, R0, R12, R11, 0x96, !PT ;  /* 0x0000000c000c7212 */ /* 0x000fe200078e960b */
[----:B------:R-:W-:-:S03]  /*1090*/  IMAD R11, R15, UR6, RZ ;  /* 0x000000060f0b7c24 */ /* 0x000fc6000f8e02ff */
[----:B------:R-:W-:Y:S01]  /*10a0*/  LOP3.LUT R15, R12, R5, RZ, 0x3c, !PT ;  /* 0x000000050c0f7212 */ /* 0x000fe200078e3cff */
[----:B------:R-:W-:-:S04]  /*10b0*/  IMAD.MOV.U32 R12, RZ, RZ, RZ ;  /* 0x000000ffff0c7224 */ /* 0x000fc800078e00ff */
[----:B------:R-:W-:Y:S01]  /*10c0*/  IMAD.HI.U32 R13, R13, R11, R12 ;  /* 0x0000000b0d0d7227 */ /* 0x000fe200078e000c */
[----:B------:R-:W-:Y:S03]  /*10d0*/  STG.E.64 desc[UR4][R8.64+0x10], R14 ;  /* 0x0000100e08007986 */ /* 0x000fe6000c101b04 */
[----:B------:R-:W-:Y:S02]  /*10e0*/  IMAD.IADD R0, R15, 0x1, R10 ;  /* 0x000000010f007824 */ /* 0x000fe400078e020a */
[----:B----4-:R-:W-:Y:S02]  /*10f0*/  IMAD.MOV.U32 R12, RZ, RZ, R7 ;  /* 0x000000ffff0c7224 */ /* 0x010fe400078e0007 */
[----:B------:R-:W-:-:S04]  /*1100*/  IMAD.HI.U32 R13, R13, R0, RZ ;  /* 0x000000000d0d7227 */ /* 0x000fc800078e00ff */
[----:B------:R-:W-:Y:S02]  /*1110*/  IMAD.MOV R13, RZ, RZ, -R13 ;  /* 0x000000ffff0d7224 */ /* 0x000fe400078e0a0d */
[----:B------:R-:W-:Y:S02]  /*1120*/  IMAD.MOV.U32 R11, RZ, RZ, R6 ;  /* 0x000000ffff0b7224 */ /* 0x000fe400078e0006 */
[----:B------:R-:W-:Y:S02]  /*1130*/  IMAD R0, R13, UR6, R0 ;  /* 0x000000060d007c24 */ /* 0x000fe4000f8e0200 */
[----:B------:R-:W-:Y:S01]  /*1140*/  IMAD.MOV.U32 R13, RZ, RZ, R4 ;  /* 0x000000ffff0d7224 */ /* 0x000fe200078e0004 */
[----:B------:R-:W-:Y:S02]  /*1150*/  STG.E.64 desc[UR4][R8.64], R10 ;  /* 0x0000000a08007986 */ /* 0x000fe4000c101b04 */
[C---:B------:R-:W-:Y:S02]  /*1160*/  ISETP.GE.U32.AND P0, PT, R0.reuse, UR6, PT ;  /* 0x0000000600007c0c */ /* 0x040fe4000bf06070 */
[----:B------:R-:W-:Y:S11]  /*1170*/  STG.E.64 desc[UR4][R8.64+0x8], R12 ;  /* 0x0000080c08007986 */ /* 0x000ff6000c101b04 */
[----:B------:R-:W-:-:S05]  /*1180*/  @P0 VIADD R0, R0, -UR6 ;  /* 0x8000000600000c36 */ /* 0x000fca0008000000 */
[----:B------:R-:W-:-:S13]  /*1190*/  ISETP.GE.U32.AND P0, PT, R0, UR6, PT ;  /* 0x0000000600007c0c */ /* 0x000fda000bf06070 */
[----:B------:R-:W-:Y:S01]  /*11a0*/  @P0 VIADD R0, R0, -UR6 ;  /* 0x8000000600000c36 */ /* 0x000fe20008000000 */
[----:B------:R-:W-:-:S05]  /*11b0*/  @!P1 LOP3.LUT R0, RZ, UR6, RZ, 0x33, !PT ;  /* 0x00000006ff009c12 */ /* 0x000fca000f8e33ff */
[----:B------:R-:W-:-:S05]  /*11c0*/  VIADD R5, R0, 0x1 ;  /* 0x0000000100057836 */ /* 0x000fca0000000000 */
[----:B------:R-:W-:Y:S01]  /*11d0*/  STG.E desc[UR4][R2.64], R5 ;  /* 0x0000000502007986 */ /* 0x000fe2000c101904 */
[----:B------:R-:W-:Y:S05]  /*11e0*/  EXIT ;  /* 0x000000000000794d */ /* 0x000fea0003800000 */
.L_x_42:
        /* <DEDUP_REMOVED lines=9> */
.L_x_49:


//--------------------- .nv.global.init           --------------------------
	.section	.nv.global.init,"aw",@progbits
	.align	4
.nv.global.init:
	.type		mrg32k3aM1SubSeq,@object
	.size		mrg32k3aM1SubSeq,(mrg32k3aM2SubSeq - mrg32k3aM1SubSeq)
mrg32k3aM1SubSeq:
        /*0000*/ 	.byte	0x0b, 0xcc, 0xee, 0x04, 0x73, 0x29, 0x8b, 0x6f, 0xf6, 0x53, 0x03, 0xf6, 0x23, 0xf6, 0xea, 0xda
        /* <DEDUP_REMOVED lines=125> */
	.type		mrg32k3aM2SubSeq,@object
	.size		mrg32k3aM2SubSeq,(mrg32k3aM1 - mrg32k3aM2SubSeq)
mrg32k3aM2SubSeq:
        /* <DEDUP_REMOVED lines=126> */
	.type		mrg32k3aM1,@object
	.size		mrg32k3aM1,(mrg32k3aM1Seq - mrg32k3aM1)
mrg32k3aM1:
        /* <DEDUP_REMOVED lines=144> */
	.type		mrg32k3aM1Seq,@object
	.size		mrg32k3aM1Seq,(mrg32k3aM2 - mrg32k3aM1Seq)
mrg32k3aM1Seq:
        /* <DEDUP_REMOVED lines=144> */
	.type		mrg32k3aM2,@object
	.size		mrg32k3aM2,(mrg32k3aM2Seq - mrg32k3aM2)
mrg32k3aM2:
        /* <DEDUP_REMOVED lines=144> */
	.type		mrg32k3aM2Seq,@object
	.size		mrg32k3aM2Seq,(precalc_xorwow_matrix - mrg32k3aM2Seq)
mrg32k3aM2Seq:
        /* <DEDUP_REMOVED lines=144> */
	.type		precalc_xorwow_matrix,@object
	.size		precalc_xorwow_matrix,(precalc_xorwow_offset_matrix - precalc_xorwow_matrix)
precalc_xorwow_matrix:
        /* <DEDUP_REMOVED lines=6400> */
	.type		precalc_xorwow_offset_matrix,@object
	.size		precalc_xorwow_offset_matrix,(.L_1 - precalc_xorwow_offset_matrix)
precalc_xorwow_offset_matrix:
        /* <DEDUP_REMOVED lines=6400> */
.L_1:


//--------------------- .nv.shared.reserved.0     --------------------------
	.section	.nv.shared.reserved.0,"aw",@nobits
	.weak		__nv_reservedSMEM_offset_0_alias
	.size		__nv_reservedSMEM_offset_0_alias, 0, 64
	.other		__nv_reservedSMEM_offset_0_alias,@"STO_CUDA_RESERVED_SHARED STV_DEFAULT"
__nv_reservedSMEM_offset_0_alias:
	.zero		0
	.zero		64


//--------------------- .nv.global                --------------------------
	.section	.nv.global,"aw",@nobits
	.align	4
.nv.global:
	.type		posicionesCero,@object
	.size		posicionesCero,(.L_9 - posicionesCero)
posicionesCero:
	.zero		4
.L_9:


//--------------------- .nv.shared._Z15eliminarBloquesPiiiii --------------------------
	.section	.nv.shared._Z15eliminarBloquesPiiiii,"aw",@nobits
	.sectionflags	@""
	.align	4
.nv.shared._Z15eliminarBloquesPiiiii:
	.zero		1424


//--------------------- .nv.constant0._Z12ponerPowerupPiiiiii --------------------------
	.section	.nv.constant0._Z12ponerPowerupPiiiiii,"a",@progbits
	.sectionflags	@""
	.align	4
.nv.constant0._Z12ponerPowerupPiiiiii:
	.zero		924


//--------------------- .nv.constant0._Z16dejarCaerBloquesPiii --------------------------
	.section	.nv.constant0._Z16dejarCaerBloquesPiii,"a",@progbits
	.sectionflags	@""
	.align	4
.nv.constant0._Z16dejarCaerBloquesPiii:
	.zero		912


//--------------------- .nv.constant0._Z10activarTNTPiiiii --------------------------
	.section	.nv.constant0._Z10activarTNTPiiiii,"a",@progbits
	.sectionflags	@""
	.align	4
.nv.constant0._Z10activarTNTPiiiii:
	.zero		920


//--------------------- .nv.constant0._Z19activarRompecabezasPiiiiii --------------------------
	.section	.nv.constant0._Z19activarRompecabezasPiiiiii,"a",@progbits
	.sectionflags	@""
	.align	4
.nv.constant0._Z19activarRompecabezasPiiiiii:
	.zero		924


//--------------------- .nv.constant0._Z12activarBombaPiibii --------------------------
	.section	.nv.constant0._Z12activarBombaPiibii,"a",@progbits
	.sectionflags	@""
	.align	4
.nv.constant0._Z12activarBombaPiibii:
	.zero		920


//--------------------- .nv.constant0._Z15eliminarBloquesPiiiii --------------------------
	.section	.nv.constant0._Z15eliminarBloquesPiiiii,"a",@progbits
	.sectionflags	@""
	.align	4
.nv.constant0._Z15eliminarBloquesPiiiii:
	.zero		920


//--------------------- .nv.constant0._Z15rellenarTableroPiiiiP17curandStateXORWOW --------------------------
	.section	.nv.constant0._Z15rellenarTableroPiiiiP17curandStateXORWOW,"a",@progbits
	.sectionflags	@""
	.align	4
.nv.constant0._Z15rellenarTableroPiiiiP17curandStateXORWOW:
	.zero		928


//--------------------- SYMBOLS --------------------------

	.type		.nv.reservedSmem.offset0,@object
	.size		.nv.reservedSmem.offset0,0x4
	.type		.nv.reservedSmem.cap,@object
	.size		.nv.reservedSmem.cap,0x4
